//
// Generated by NVIDIA NVVM Compiler
//
// Compiler Build ID: CL-36424714
// Cuda compilation tools, release 13.0, V13.0.88
// Based on NVVM 20.0.0
//

.version 9.0
.target sm_100
.address_size 64

	// .globl	_Z10my_kernel0v
.global .align 4 .b8 precalc_xorwow_matrix[102400];
.global .align 4 .b8 precalc_xorwow_offset_matrix[102400];
.global .align 4 .b8 mrg32k3aM1[2304];
.global .align 4 .b8 mrg32k3aM2[2304];
.global .align 4 .b8 mrg32k3aM1SubSeq[2016];
.global .align 4 .b8 mrg32k3aM2SubSeq[2016];
.global .align 4 .b8 mrg32k3aM1Seq[2304];
.global .align 4 .b8 mrg32k3aM2Seq[2304];
.const .align 8 .b8 __cr_lgamma_table[72];

.visible .entry _Z10my_kernel0v()
{
	.local .align 8 .b8 	__local_depot0[48];
	.reg .b64 	%SP;
	.reg .b64 	%SPL;
	.reg .pred 	%p<61>;
	.reg .b32 	%r<1170>;
	.reg .b64 	%rd<23>;

	mov.u64 	%SPL, __local_depot0;
	add.u64 	%rd1, %SPL, 0;
	mov.u32 	%r532, %tid.x;
	mov.u32 	%r533, %ctaid.x;
	mov.u32 	%r534, %ntid.x;
	mad.lo.s32 	%r535, %r533, %r534, %r532;
	mov.b32 	%r536, 1593684748;
	mov.b32 	%r537, 832094735;
	st.local.v2.u32 	[%rd1], {%r537, %r536};
	mov.b32 	%r538, -123459836;
	mov.b32 	%r539, 1111207954;
	st.local.v2.u32 	[%rd1+8], {%r539, %r538};
	mov.b32 	%r540, 1476011280;
	mov.b32 	%r541, -589760388;
	st.local.v2.u32 	[%rd1+16], {%r541, %r540};
	cvt.s64.s32 	%rd22, %r535;
	mov.b32 	%r893, 0;
	mov.u64 	%rd12, precalc_xorwow_matrix;
$L__BB0_1:
	and.b64  	%rd4, %rd22, 3;
	setp.eq.s64 	%p1, %rd4, 0;
	@%p1 bra 	$L__BB0_113;
	mul.wide.u32 	%rd11, %r893, 3200;
	add.s64 	%rd5, %rd12, %rd11;
	mov.b32 	%r906, 0;
	mov.u32 	%r907, %r906;
	mov.u32 	%r908, %r906;
	mov.u32 	%r909, %r906;
	mov.u32 	%r910, %r906;
	mov.u32 	%r899, %r906;
$L__BB0_3:
	mul.wide.u32 	%rd13, %r899, 4;
	add.s64 	%rd14, %rd1, %rd13;
	ld.local.u32 	%r8, [%rd14+4];
	shl.b32 	%r9, %r899, 5;
	mov.b32 	%r905, 0;
$L__BB0_4:
	.pragma "nounroll";
	shr.u32 	%r544, %r8, %r905;
	and.b32  	%r545, %r544, 1;
	setp.eq.b32 	%p2, %r545, 1;
	not.pred 	%p3, %p2;
	add.s32 	%r546, %r9, %r905;
	mul.lo.s32 	%r547, %r546, 5;
	mul.wide.u32 	%rd15, %r547, 4;
	add.s64 	%rd6, %rd5, %rd15;
	@%p3 bra 	$L__BB0_6;
	ld.global.nc.u32 	%r548, [%rd6];
	xor.b32  	%r910, %r910, %r548;
	ld.global.nc.u32 	%r549, [%rd6+4];
	xor.b32  	%r909, %r909, %r549;
	ld.global.nc.u32 	%r550, [%rd6+8];
	xor.b32  	%r908, %r908, %r550;
	ld.global.nc.u32 	%r551, [%rd6+12];
	xor.b32  	%r907, %r907, %r551;
	ld.global.nc.u32 	%r552, [%rd6+16];
	xor.b32  	%r906, %r906, %r552;
$L__BB0_6:
	and.b32  	%r554, %r544, 2;
	setp.eq.s32 	%p4, %r554, 0;
	@%p4 bra 	$L__BB0_8;
	ld.global.nc.u32 	%r555, [%rd6+20];
	xor.b32  	%r910, %r910, %r555;
	ld.global.nc.u32 	%r556, [%rd6+24];
	xor.b32  	%r909, %r909, %r556;
	ld.global.nc.u32 	%r557, [%rd6+28];
	xor.b32  	%r908, %r908, %r557;
	ld.global.nc.u32 	%r558, [%rd6+32];
	xor.b32  	%r907, %r907, %r558;
	ld.global.nc.u32 	%r559, [%rd6+36];
	xor.b32  	%r906, %r906, %r559;
$L__BB0_8:
	and.b32  	%r561, %r544, 4;
	setp.eq.s32 	%p5, %r561, 0;
	@%p5 bra 	$L__BB0_10;
	ld.global.nc.u32 	%r562, [%rd6+40];
	xor.b32  	%r910, %r910, %r562;
	ld.global.nc.u32 	%r563, [%rd6+44];
	xor.b32  	%r909, %r909, %r563;
	ld.global.nc.u32 	%r564, [%rd6+48];
	xor.b32  	%r908, %r908, %r564;
	ld.global.nc.u32 	%r565, [%rd6+52];
	xor.b32  	%r907, %r907, %r565;
	ld.global.nc.u32 	%r566, [%rd6+56];
	xor.b32  	%r906, %r906, %r566;
$L__BB0_10:
	and.b32  	%r568, %r544, 8;
	setp.eq.s32 	%p6, %r568, 0;
	@%p6 bra 	$L__BB0_12;
	ld.global.nc.u32 	%r569, [%rd6+60];
	xor.b32  	%r910, %r910, %r569;
	ld.global.nc.u32 	%r570, [%rd6+64];
	xor.b32  	%r909, %r909, %r570;
	ld.global.nc.u32 	%r571, [%rd6+68];
	xor.b32  	%r908, %r908, %r571;
	ld.global.nc.u32 	%r572, [%rd6+72];
	xor.b32  	%r907, %r907, %r572;
	ld.global.nc.u32 	%r573, [%rd6+76];
	xor.b32  	%r906, %r906, %r573;
$L__BB0_12:
	and.b32  	%r575, %r544, 16;
	setp.eq.s32 	%p7, %r575, 0;
	@%p7 bra 	$L__BB0_14;
	ld.global.nc.u32 	%r576, [%rd6+80];
	xor.b32  	%r910, %r910, %r576;
	ld.global.nc.u32 	%r577, [%rd6+84];
	xor.b32  	%r909, %r909, %r577;
	ld.global.nc.u32 	%r578, [%rd6+88];
	xor.b32  	%r908, %r908, %r578;
	ld.global.nc.u32 	%r579, [%rd6+92];
	xor.b32  	%r907, %r907, %r579;
	ld.global.nc.u32 	%r580, [%rd6+96];
	xor.b32  	%r906, %r906, %r580;
$L__BB0_14:
	and.b32  	%r582, %r544, 32;
	setp.eq.s32 	%p8, %r582, 0;
	@%p8 bra 	$L__BB0_16;
	ld.global.nc.u32 	%r583, [%rd6+100];
	xor.b32  	%r910, %r910, %r583;
	ld.global.nc.u32 	%r584, [%rd6+104];
	xor.b32  	%r909, %r909, %r584;
	ld.global.nc.u32 	%r585, [%rd6+108];
	xor.b32  	%r908, %r908, %r585;
	ld.global.nc.u32 	%r586, [%rd6+112];
	xor.b32  	%r907, %r907, %r586;
	ld.global.nc.u32 	%r587, [%rd6+116];
	xor.b32  	%r906, %r906, %r587;
$L__BB0_16:
	and.b32  	%r589, %r544, 64;
	setp.eq.s32 	%p9, %r589, 0;
	@%p9 bra 	$L__BB0_18;
	ld.global.nc.u32 	%r590, [%rd6+120];
	xor.b32  	%r910, %r910, %r590;
	ld.global.nc.u32 	%r591, [%rd6+124];
	xor.b32  	%r909, %r909, %r591;
	ld.global.nc.u32 	%r592, [%rd6+128];
	xor.b32  	%r908, %r908, %r592;
	ld.global.nc.u32 	%r593, [%rd6+132];
	xor.b32  	%r907, %r907, %r593;
	ld.global.nc.u32 	%r594, [%rd6+136];
	xor.b32  	%r906, %r906, %r594;
$L__BB0_18:
	and.b32  	%r596, %r544, 128;
	setp.eq.s32 	%p10, %r596, 0;
	@%p10 bra 	$L__BB0_20;
	ld.global.nc.u32 	%r597, [%rd6+140];
	xor.b32  	%r910, %r910, %r597;
	ld.global.nc.u32 	%r598, [%rd6+144];
	xor.b32  	%r909, %r909, %r598;
	ld.global.nc.u32 	%r599, [%rd6+148];
	xor.b32  	%r908, %r908, %r599;
	ld.global.nc.u32 	%r600, [%rd6+152];
	xor.b32  	%r907, %r907, %r600;
	ld.global.nc.u32 	%r601, [%rd6+156];
	xor.b32  	%r906, %r906, %r601;
$L__BB0_20:
	and.b32  	%r603, %r544, 256;
	setp.eq.s32 	%p11, %r603, 0;
	@%p11 bra 	$L__BB0_22;
	ld.global.nc.u32 	%r604, [%rd6+160];
	xor.b32  	%r910, %r910, %r604;
	ld.global.nc.u32 	%r605, [%rd6+164];
	xor.b32  	%r909, %r909, %r605;
	ld.global.nc.u32 	%r606, [%rd6+168];
	xor.b32  	%r908, %r908, %r606;
	ld.global.nc.u32 	%r607, [%rd6+172];
	xor.b32  	%r907, %r907, %r607;
	ld.global.nc.u32 	%r608, [%rd6+176];
	xor.b32  	%r906, %r906, %r608;
$L__BB0_22:
	and.b32  	%r610, %r544, 512;
	setp.eq.s32 	%p12, %r610, 0;
	@%p12 bra 	$L__BB0_24;
	ld.global.nc.u32 	%r611, [%rd6+180];
	xor.b32  	%r910, %r910, %r611;
	ld.global.nc.u32 	%r612, [%rd6+184];
	xor.b32  	%r909, %r909, %r612;
	ld.global.nc.u32 	%r613, [%rd6+188];
	xor.b32  	%r908, %r908, %r613;
	ld.global.nc.u32 	%r614, [%rd6+192];
	xor.b32  	%r907, %r907, %r614;
	ld.global.nc.u32 	%r615, [%rd6+196];
	xor.b32  	%r906, %r906, %r615;
$L__BB0_24:
	and.b32  	%r617, %r544, 1024;
	setp.eq.s32 	%p13, %r617, 0;
	@%p13 bra 	$L__BB0_26;
	ld.global.nc.u32 	%r618, [%rd6+200];
	xor.b32  	%r910, %r910, %r618;
	ld.global.nc.u32 	%r619, [%rd6+204];
	xor.b32  	%r909, %r909, %r619;
	ld.global.nc.u32 	%r620, [%rd6+208];
	xor.b32  	%r908, %r908, %r620;
	ld.global.nc.u32 	%r621, [%rd6+212];
	xor.b32  	%r907, %r907, %r621;
	ld.global.nc.u32 	%r622, [%rd6+216];
	xor.b32  	%r906, %r906, %r622;
$L__BB0_26:
	and.b32  	%r624, %r544, 2048;
	setp.eq.s32 	%p14, %r624, 0;
	@%p14 bra 	$L__BB0_28;
	ld.global.nc.u32 	%r625, [%rd6+220];
	xor.b32  	%r910, %r910, %r625;
	ld.global.nc.u32 	%r626, [%rd6+224];
	xor.b32  	%r909, %r909, %r626;
	ld.global.nc.u32 	%r627, [%rd6+228];
	xor.b32  	%r908, %r908, %r627;
	ld.global.nc.u32 	%r628, [%rd6+232];
	xor.b32  	%r907, %r907, %r628;
	ld.global.nc.u32 	%r629, [%rd6+236];
	xor.b32  	%r906, %r906, %r629;
$L__BB0_28:
	and.b32  	%r631, %r544, 4096;
	setp.eq.s32 	%p15, %r631, 0;
	@%p15 bra 	$L__BB0_30;
	ld.global.nc.u32 	%r632, [%rd6+240];
	xor.b32  	%r910, %r910, %r632;
	ld.global.nc.u32 	%r633, [%rd6+244];
	xor.b32  	%r909, %r909, %r633;
	ld.global.nc.u32 	%r634, [%rd6+248];
	xor.b32  	%r908, %r908, %r634;
	ld.global.nc.u32 	%r635, [%rd6+252];
	xor.b32  	%r907, %r907, %r635;
	ld.global.nc.u32 	%r636, [%rd6+256];
	xor.b32  	%r906, %r906, %r636;
$L__BB0_30:
	and.b32  	%r638, %r544, 8192;
	setp.eq.s32 	%p16, %r638, 0;
	@%p16 bra 	$L__BB0_32;
	ld.global.nc.u32 	%r639, [%rd6+260];
	xor.b32  	%r910, %r910, %r639;
	ld.global.nc.u32 	%r640, [%rd6+264];
	xor.b32  	%r909, %r909, %r640;
	ld.global.nc.u32 	%r641, [%rd6+268];
	xor.b32  	%r908, %r908, %r641;
	ld.global.nc.u32 	%r642, [%rd6+272];
	xor.b32  	%r907, %r907, %r642;
	ld.global.nc.u32 	%r643, [%rd6+276];
	xor.b32  	%r906, %r906, %r643;
$L__BB0_32:
	and.b32  	%r645, %r544, 16384;
	setp.eq.s32 	%p17, %r645, 0;
	@%p17 bra 	$L__BB0_34;
	ld.global.nc.u32 	%r646, [%rd6+280];
	xor.b32  	%r910, %r910, %r646;
	ld.global.nc.u32 	%r647, [%rd6+284];
	xor.b32  	%r909, %r909, %r647;
	ld.global.nc.u32 	%r648, [%rd6+288];
	xor.b32  	%r908, %r908, %r648;
	ld.global.nc.u32 	%r649, [%rd6+292];
	xor.b32  	%r907, %r907, %r649;
	ld.global.nc.u32 	%r650, [%rd6+296];
	xor.b32  	%r906, %r906, %r650;
$L__BB0_34:
	and.b32  	%r652, %r544, 32768;
	setp.eq.s32 	%p18, %r652, 0;
	@%p18 bra 	$L__BB0_36;
	ld.global.nc.u32 	%r653, [%rd6+300];
	xor.b32  	%r910, %r910, %r653;
	ld.global.nc.u32 	%r654, [%rd6+304];
	xor.b32  	%r909, %r909, %r654;
	ld.global.nc.u32 	%r655, [%rd6+308];
	xor.b32  	%r908, %r908, %r655;
	ld.global.nc.u32 	%r656, [%rd6+312];
	xor.b32  	%r907, %r907, %r656;
	ld.global.nc.u32 	%r657, [%rd6+316];
	xor.b32  	%r906, %r906, %r657;
$L__BB0_36:
	add.s32 	%r905, %r905, 16;
	setp.ne.s32 	%p19, %r905, 32;
	@%p19 bra 	$L__BB0_4;
	mad.lo.s32 	%r658, %r899, -31, %r9;
	add.s32 	%r899, %r658, 1;
	setp.ne.s32 	%p20, %r899, 5;
	@%p20 bra 	$L__BB0_3;
	st.local.u32 	[%rd1+4], %r910;
	st.local.v2.u32 	[%rd1+8], {%r909, %r908};
	st.local.v2.u32 	[%rd1+16], {%r907, %r906};
	setp.eq.s64 	%p21, %rd4, 1;
	@%p21 bra 	$L__BB0_113;
	mov.b32 	%r998, 0;
	mov.u32 	%r999, %r998;
	mov.u32 	%r1000, %r998;
	mov.u32 	%r1001, %r998;
	mov.u32 	%r1002, %r998;
	mov.u32 	%r991, %r998;
$L__BB0_40:
	mul.wide.u32 	%rd16, %r991, 4;
	add.s64 	%rd17, %rd1, %rd16;
	ld.local.u32 	%r184, [%rd17+4];
	shl.b32 	%r185, %r991, 5;
	mov.b32 	%r997, 0;
$L__BB0_41:
	.pragma "nounroll";
	shr.u32 	%r661, %r184, %r997;
	and.b32  	%r662, %r661, 1;
	setp.eq.b32 	%p22, %r662, 1;
	not.pred 	%p23, %p22;
	add.s32 	%r663, %r185, %r997;
	mul.lo.s32 	%r664, %r663, 5;
	mul.wide.u32 	%rd18, %r664, 4;
	add.s64 	%rd7, %rd5, %rd18;
	@%p23 bra 	$L__BB0_43;
	ld.global.nc.u32 	%r665, [%rd7];
	xor.b32  	%r1002, %r1002, %r665;
	ld.global.nc.u32 	%r666, [%rd7+4];
	xor.b32  	%r1001, %r1001, %r666;
	ld.global.nc.u32 	%r667, [%rd7+8];
	xor.b32  	%r1000, %r1000, %r667;
	ld.global.nc.u32 	%r668, [%rd7+12];
	xor.b32  	%r999, %r999, %r668;
	ld.global.nc.u32 	%r669, [%rd7+16];
	xor.b32  	%r998, %r998, %r669;
$L__BB0_43:
	and.b32  	%r671, %r661, 2;
	setp.eq.s32 	%p24, %r671, 0;
	@%p24 bra 	$L__BB0_45;
	ld.global.nc.u32 	%r672, [%rd7+20];
	xor.b32  	%r1002, %r1002, %r672;
	ld.global.nc.u32 	%r673, [%rd7+24];
	xor.b32  	%r1001, %r1001, %r673;
	ld.global.nc.u32 	%r674, [%rd7+28];
	xor.b32  	%r1000, %r1000, %r674;
	ld.global.nc.u32 	%r675, [%rd7+32];
	xor.b32  	%r999, %r999, %r675;
	ld.global.nc.u32 	%r676, [%rd7+36];
	xor.b32  	%r998, %r998, %r676;
$L__BB0_45:
	and.b32  	%r678, %r661, 4;
	setp.eq.s32 	%p25, %r678, 0;
	@%p25 bra 	$L__BB0_47;
	ld.global.nc.u32 	%r679, [%rd7+40];
	xor.b32  	%r1002, %r1002, %r679;
	ld.global.nc.u32 	%r680, [%rd7+44];
	xor.b32  	%r1001, %r1001, %r680;
	ld.global.nc.u32 	%r681, [%rd7+48];
	xor.b32  	%r1000, %r1000, %r681;
	ld.global.nc.u32 	%r682, [%rd7+52];
	xor.b32  	%r999, %r999, %r682;
	ld.global.nc.u32 	%r683, [%rd7+56];
	xor.b32  	%r998, %r998, %r683;
$L__BB0_47:
	and.b32  	%r685, %r661, 8;
	setp.eq.s32 	%p26, %r685, 0;
	@%p26 bra 	$L__BB0_49;
	ld.global.nc.u32 	%r686, [%rd7+60];
	xor.b32  	%r1002, %r1002, %r686;
	ld.global.nc.u32 	%r687, [%rd7+64];
	xor.b32  	%r1001, %r1001, %r687;
	ld.global.nc.u32 	%r688, [%rd7+68];
	xor.b32  	%r1000, %r1000, %r688;
	ld.global.nc.u32 	%r689, [%rd7+72];
	xor.b32  	%r999, %r999, %r689;
	ld.global.nc.u32 	%r690, [%rd7+76];
	xor.b32  	%r998, %r998, %r690;
$L__BB0_49:
	and.b32  	%r692, %r661, 16;
	setp.eq.s32 	%p27, %r692, 0;
	@%p27 bra 	$L__BB0_51;
	ld.global.nc.u32 	%r693, [%rd7+80];
	xor.b32  	%r1002, %r1002, %r693;
	ld.global.nc.u32 	%r694, [%rd7+84];
	xor.b32  	%r1001, %r1001, %r694;
	ld.global.nc.u32 	%r695, [%rd7+88];
	xor.b32  	%r1000, %r1000, %r695;
	ld.global.nc.u32 	%r696, [%rd7+92];
	xor.b32  	%r999, %r999, %r696;
	ld.global.nc.u32 	%r697, [%rd7+96];
	xor.b32  	%r998, %r998, %r697;
$L__BB0_51:
	and.b32  	%r699, %r661, 32;
	setp.eq.s32 	%p28, %r699, 0;
	@%p28 bra 	$L__BB0_53;
	ld.global.nc.u32 	%r700, [%rd7+100];
	xor.b32  	%r1002, %r1002, %r700;
	ld.global.nc.u32 	%r701, [%rd7+104];
	xor.b32  	%r1001, %r1001, %r701;
	ld.global.nc.u32 	%r702, [%rd7+108];
	xor.b32  	%r1000, %r1000, %r702;
	ld.global.nc.u32 	%r703, [%rd7+112];
	xor.b32  	%r999, %r999, %r703;
	ld.global.nc.u32 	%r704, [%rd7+116];
	xor.b32  	%r998, %r998, %r704;
$L__BB0_53:
	and.b32  	%r706, %r661, 64;
	setp.eq.s32 	%p29, %r706, 0;
	@%p29 bra 	$L__BB0_55;
	ld.global.nc.u32 	%r707, [%rd7+120];
	xor.b32  	%r1002, %r1002, %r707;
	ld.global.nc.u32 	%r708, [%rd7+124];
	xor.b32  	%r1001, %r1001, %r708;
	ld.global.nc.u32 	%r709, [%rd7+128];
	xor.b32  	%r1000, %r1000, %r709;
	ld.global.nc.u32 	%r710, [%rd7+132];
	xor.b32  	%r999, %r999, %r710;
	ld.global.nc.u32 	%r711, [%rd7+136];
	xor.b32  	%r998, %r998, %r711;
$L__BB0_55:
	and.b32  	%r713, %r661, 128;
	setp.eq.s32 	%p30, %r713, 0;
	@%p30 bra 	$L__BB0_57;
	ld.global.nc.u32 	%r714, [%rd7+140];
	xor.b32  	%r1002, %r1002, %r714;
	ld.global.nc.u32 	%r715, [%rd7+144];
	xor.b32  	%r1001, %r1001, %r715;
	ld.global.nc.u32 	%r716, [%rd7+148];
	xor.b32  	%r1000, %r1000, %r716;
	ld.global.nc.u32 	%r717, [%rd7+152];
	xor.b32  	%r999, %r999, %r717;
	ld.global.nc.u32 	%r718, [%rd7+156];
	xor.b32  	%r998, %r998, %r718;
$L__BB0_57:
	and.b32  	%r720, %r661, 256;
	setp.eq.s32 	%p31, %r720, 0;
	@%p31 bra 	$L__BB0_59;
	ld.global.nc.u32 	%r721, [%rd7+160];
	xor.b32  	%r1002, %r1002, %r721;
	ld.global.nc.u32 	%r722, [%rd7+164];
	xor.b32  	%r1001, %r1001, %r722;
	ld.global.nc.u32 	%r723, [%rd7+168];
	xor.b32  	%r1000, %r1000, %r723;
	ld.global.nc.u32 	%r724, [%rd7+172];
	xor.b32  	%r999, %r999, %r724;
	ld.global.nc.u32 	%r725, [%rd7+176];
	xor.b32  	%r998, %r998, %r725;
$L__BB0_59:
	and.b32  	%r727, %r661, 512;
	setp.eq.s32 	%p32, %r727, 0;
	@%p32 bra 	$L__BB0_61;
	ld.global.nc.u32 	%r728, [%rd7+180];
	xor.b32  	%r1002, %r1002, %r728;
	ld.global.nc.u32 	%r729, [%rd7+184];
	xor.b32  	%r1001, %r1001, %r729;
	ld.global.nc.u32 	%r730, [%rd7+188];
	xor.b32  	%r1000, %r1000, %r730;
	ld.global.nc.u32 	%r731, [%rd7+192];
	xor.b32  	%r999, %r999, %r731;
	ld.global.nc.u32 	%r732, [%rd7+196];
	xor.b32  	%r998, %r998, %r732;
$L__BB0_61:
	and.b32  	%r734, %r661, 1024;
	setp.eq.s32 	%p33, %r734, 0;
	@%p33 bra 	$L__BB0_63;
	ld.global.nc.u32 	%r735, [%rd7+200];
	xor.b32  	%r1002, %r1002, %r735;
	ld.global.nc.u32 	%r736, [%rd7+204];
	xor.b32  	%r1001, %r1001, %r736;
	ld.global.nc.u32 	%r737, [%rd7+208];
	xor.b32  	%r1000, %r1000, %r737;
	ld.global.nc.u32 	%r738, [%rd7+212];
	xor.b32  	%r999, %r999, %r738;
	ld.global.nc.u32 	%r739, [%rd7+216];
	xor.b32  	%r998, %r998, %r739;
$L__BB0_63:
	and.b32  	%r741, %r661, 2048;
	setp.eq.s32 	%p34, %r741, 0;
	@%p34 bra 	$L__BB0_65;
	ld.global.nc.u32 	%r742, [%rd7+220];
	xor.b32  	%r1002, %r1002, %r742;
	ld.global.nc.u32 	%r743, [%rd7+224];
	xor.b32  	%r1001, %r1001, %r743;
	ld.global.nc.u32 	%r744, [%rd7+228];
	xor.b32  	%r1000, %r1000, %r744;
	ld.global.nc.u32 	%r745, [%rd7+232];
	xor.b32  	%r999, %r999, %r745;
	ld.global.nc.u32 	%r746, [%rd7+236];
	xor.b32  	%r998, %r998, %r746;
$L__BB0_65:
	and.b32  	%r748, %r661, 4096;
	setp.eq.s32 	%p35, %r748, 0;
	@%p35 bra 	$L__BB0_67;
	ld.global.nc.u32 	%r749, [%rd7+240];
	xor.b32  	%r1002, %r1002, %r749;
	ld.global.nc.u32 	%r750, [%rd7+244];
	xor.b32  	%r1001, %r1001, %r750;
	ld.global.nc.u32 	%r751, [%rd7+248];
	xor.b32  	%r1000, %r1000, %r751;
	ld.global.nc.u32 	%r752, [%rd7+252];
	xor.b32  	%r999, %r999, %r752;
	ld.global.nc.u32 	%r753, [%rd7+256];
	xor.b32  	%r998, %r998, %r753;
$L__BB0_67:
	and.b32  	%r755, %r661, 8192;
	setp.eq.s32 	%p36, %r755, 0;
	@%p36 bra 	$L__BB0_69;
	ld.global.nc.u32 	%r756, [%rd7+260];
	xor.b32  	%r1002, %r1002, %r756;
	ld.global.nc.u32 	%r757, [%rd7+264];
	xor.b32  	%r1001, %r1001, %r757;
	ld.global.nc.u32 	%r758, [%rd7+268];
	xor.b32  	%r1000, %r1000, %r758;
	ld.global.nc.u32 	%r759, [%rd7+272];
	xor.b32  	%r999, %r999, %r759;
	ld.global.nc.u32 	%r760, [%rd7+276];
	xor.b32  	%r998, %r998, %r760;
$L__BB0_69:
	and.b32  	%r762, %r661, 16384;
	setp.eq.s32 	%p37, %r762, 0;
	@%p37 bra 	$L__BB0_71;
	ld.global.nc.u32 	%r763, [%rd7+280];
	xor.b32  	%r1002, %r1002, %r763;
	ld.global.nc.u32 	%r764, [%rd7+284];
	xor.b32  	%r1001, %r1001, %r764;
	ld.global.nc.u32 	%r765, [%rd7+288];
	xor.b32  	%r1000, %r1000, %r765;
	ld.global.nc.u32 	%r766, [%rd7+292];
	xor.b32  	%r999, %r999, %r766;
	ld.global.nc.u32 	%r767, [%rd7+296];
	xor.b32  	%r998, %r998, %r767;
$L__BB0_71:
	and.b32  	%r769, %r661, 32768;
	setp.eq.s32 	%p38, %r769, 0;
	@%p38 bra 	$L__BB0_73;
	ld.global.nc.u32 	%r770, [%rd7+300];
	xor.b32  	%r1002, %r1002, %r770;
	ld.global.nc.u32 	%r771, [%rd7+304];
	xor.b32  	%r1001, %r1001, %r771;
	ld.global.nc.u32 	%r772, [%rd7+308];
	xor.b32  	%r1000, %r1000, %r772;
	ld.global.nc.u32 	%r773, [%rd7+312];
	xor.b32  	%r999, %r999, %r773;
	ld.global.nc.u32 	%r774, [%rd7+316];
	xor.b32  	%r998, %r998, %r774;
$L__BB0_73:
	add.s32 	%r997, %r997, 16;
	setp.ne.s32 	%p39, %r997, 32;
	@%p39 bra 	$L__BB0_41;
	mad.lo.s32 	%r775, %r991, -31, %r185;
	add.s32 	%r991, %r775, 1;
	setp.ne.s32 	%p40, %r991, 5;
	@%p40 bra 	$L__BB0_40;
	st.local.u32 	[%rd1+4], %r1002;
	st.local.v2.u32 	[%rd1+8], {%r1001, %r1000};
	st.local.v2.u32 	[%rd1+16], {%r999, %r998};
	setp.ne.s64 	%p41, %rd4, 3;
	@%p41 bra 	$L__BB0_113;
	mov.b32 	%r1090, 0;
	mov.u32 	%r1091, %r1090;
	mov.u32 	%r1092, %r1090;
	mov.u32 	%r1093, %r1090;
	mov.u32 	%r1094, %r1090;
	mov.u32 	%r1083, %r1090;
$L__BB0_77:
	mul.wide.u32 	%rd19, %r1083, 4;
	add.s64 	%rd20, %rd1, %rd19;
	ld.local.u32 	%r360, [%rd20+4];
	shl.b32 	%r361, %r1083, 5;
	mov.b32 	%r1089, 0;
$L__BB0_78:
	.pragma "nounroll";
	shr.u32 	%r778, %r360, %r1089;
	and.b32  	%r779, %r778, 1;
	setp.eq.b32 	%p42, %r779, 1;
	not.pred 	%p43, %p42;
	add.s32 	%r780, %r361, %r1089;
	mul.lo.s32 	%r781, %r780, 5;
	mul.wide.u32 	%rd21, %r781, 4;
	add.s64 	%rd8, %rd5, %rd21;
	@%p43 bra 	$L__BB0_80;
	ld.global.nc.u32 	%r782, [%rd8];
	xor.b32  	%r1094, %r1094, %r782;
	ld.global.nc.u32 	%r783, [%rd8+4];
	xor.b32  	%r1093, %r1093, %r783;
	ld.global.nc.u32 	%r784, [%rd8+8];
	xor.b32  	%r1092, %r1092, %r784;
	ld.global.nc.u32 	%r785, [%rd8+12];
	xor.b32  	%r1091, %r1091, %r785;
	ld.global.nc.u32 	%r786, [%rd8+16];
	xor.b32  	%r1090, %r1090, %r786;
$L__BB0_80:
	and.b32  	%r788, %r778, 2;
	setp.eq.s32 	%p44, %r788, 0;
	@%p44 bra 	$L__BB0_82;
	ld.global.nc.u32 	%r789, [%rd8+20];
	xor.b32  	%r1094, %r1094, %r789;
	ld.global.nc.u32 	%r790, [%rd8+24];
	xor.b32  	%r1093, %r1093, %r790;
	ld.global.nc.u32 	%r791, [%rd8+28];
	xor.b32  	%r1092, %r1092, %r791;
	ld.global.nc.u32 	%r792, [%rd8+32];
	xor.b32  	%r1091, %r1091, %r792;
	ld.global.nc.u32 	%r793, [%rd8+36];
	xor.b32  	%r1090, %r1090, %r793;
$L__BB0_82:
	and.b32  	%r795, %r778, 4;
	setp.eq.s32 	%p45, %r795, 0;
	@%p45 bra 	$L__BB0_84;
	ld.global.nc.u32 	%r796, [%rd8+40];
	xor.b32  	%r1094, %r1094, %r796;
	ld.global.nc.u32 	%r797, [%rd8+44];
	xor.b32  	%r1093, %r1093, %r797;
	ld.global.nc.u32 	%r798, [%rd8+48];
	xor.b32  	%r1092, %r1092, %r798;
	ld.global.nc.u32 	%r799, [%rd8+52];
	xor.b32  	%r1091, %r1091, %r799;
	ld.global.nc.u32 	%r800, [%rd8+56];
	xor.b32  	%r1090, %r1090, %r800;
$L__BB0_84:
	and.b32  	%r802, %r778, 8;
	setp.eq.s32 	%p46, %r802, 0;
	@%p46 bra 	$L__BB0_86;
	ld.global.nc.u32 	%r803, [%rd8+60];
	xor.b32  	%r1094, %r1094, %r803;
	ld.global.nc.u32 	%r804, [%rd8+64];
	xor.b32  	%r1093, %r1093, %r804;
	ld.global.nc.u32 	%r805, [%rd8+68];
	xor.b32  	%r1092, %r1092, %r805;
	ld.global.nc.u32 	%r806, [%rd8+72];
	xor.b32  	%r1091, %r1091, %r806;
	ld.global.nc.u32 	%r807, [%rd8+76];
	xor.b32  	%r1090, %r1090, %r807;
$L__BB0_86:
	and.b32  	%r809, %r778, 16;
	setp.eq.s32 	%p47, %r809, 0;
	@%p47 bra 	$L__BB0_88;
	ld.global.nc.u32 	%r810, [%rd8+80];
	xor.b32  	%r1094, %r1094, %r810;
	ld.global.nc.u32 	%r811, [%rd8+84];
	xor.b32  	%r1093, %r1093, %r811;
	ld.global.nc.u32 	%r812, [%rd8+88];
	xor.b32  	%r1092, %r1092, %r812;
	ld.global.nc.u32 	%r813, [%rd8+92];
	xor.b32  	%r1091, %r1091, %r813;
	ld.global.nc.u32 	%r814, [%rd8+96];
	xor.b32  	%r1090, %r1090, %r814;
$L__BB0_88:
	and.b32  	%r816, %r778, 32;
	setp.eq.s32 	%p48, %r816, 0;
	@%p48 bra 	$L__BB0_90;
	ld.global.nc.u32 	%r817, [%rd8+100];
	xor.b32  	%r1094, %r1094, %r817;
	ld.global.nc.u32 	%r818, [%rd8+104];
	xor.b32  	%r1093, %r1093, %r818;
	ld.global.nc.u32 	%r819, [%rd8+108];
	xor.b32  	%r1092, %r1092, %r819;
	ld.global.nc.u32 	%r820, [%rd8+112];
	xor.b32  	%r1091, %r1091, %r820;
	ld.global.nc.u32 	%r821, [%rd8+116];
	xor.b32  	%r1090, %r1090, %r821;
$L__BB0_90:
	and.b32  	%r823, %r778, 64;
	setp.eq.s32 	%p49, %r823, 0;
	@%p49 bra 	$L__BB0_92;
	ld.global.nc.u32 	%r824, [%rd8+120];
	xor.b32  	%r1094, %r1094, %r824;
	ld.global.nc.u32 	%r825, [%rd8+124];
	xor.b32  	%r1093, %r1093, %r825;
	ld.global.nc.u32 	%r826, [%rd8+128];
	xor.b32  	%r1092, %r1092, %r826;
	ld.global.nc.u32 	%r827, [%rd8+132];
	xor.b32  	%r1091, %r1091, %r827;
	ld.global.nc.u32 	%r828, [%rd8+136];
	xor.b32  	%r1090, %r1090, %r828;
$L__BB0_92:
	and.b32  	%r830, %r778, 128;
	setp.eq.s32 	%p50, %r830, 0;
	@%p50 bra 	$L__BB0_94;
	ld.global.nc.u32 	%r831, [%rd8+140];
	xor.b32  	%r1094, %r1094, %r831;
	ld.global.nc.u32 	%r832, [%rd8+144];
	xor.b32  	%r1093, %r1093, %r832;
	ld.global.nc.u32 	%r833, [%rd8+148];
	xor.b32  	%r1092, %r1092, %r833;
	ld.global.nc.u32 	%r834, [%rd8+152];
	xor.b32  	%r1091, %r1091, %r834;
	ld.global.nc.u32 	%r835, [%rd8+156];
	xor.b32  	%r1090, %r1090, %r835;
$L__BB0_94:
	and.b32  	%r837, %r778, 256;
	setp.eq.s32 	%p51, %r837, 0;
	@%p51 bra 	$L__BB0_96;
	ld.global.nc.u32 	%r838, [%rd8+160];
	xor.b32  	%r1094, %r1094, %r838;
	ld.global.nc.u32 	%r839, [%rd8+164];
	xor.b32  	%r1093, %r1093, %r839;
	ld.global.nc.u32 	%r840, [%rd8+168];
	xor.b32  	%r1092, %r1092, %r840;
	ld.global.nc.u32 	%r841, [%rd8+172];
	xor.b32  	%r1091, %r1091, %r841;
	ld.global.nc.u32 	%r842, [%rd8+176];
	xor.b32  	%r1090, %r1090, %r842;
$L__BB0_96:
	and.b32  	%r844, %r778, 512;
	setp.eq.s32 	%p52, %r844, 0;
	@%p52 bra 	$L__BB0_98;
	ld.global.nc.u32 	%r845, [%rd8+180];
	xor.b32  	%r1094, %r1094, %r845;
	ld.global.nc.u32 	%r846, [%rd8+184];
	xor.b32  	%r1093, %r1093, %r846;
	ld.global.nc.u32 	%r847, [%rd8+188];
	xor.b32  	%r1092, %r1092, %r847;
	ld.global.nc.u32 	%r848, [%rd8+192];
	xor.b32  	%r1091, %r1091, %r848;
	ld.global.nc.u32 	%r849, [%rd8+196];
	xor.b32  	%r1090, %r1090, %r849;
$L__BB0_98:
	and.b32  	%r851, %r778, 1024;
	setp.eq.s32 	%p53, %r851, 0;
	@%p53 bra 	$L__BB0_100;
	ld.global.nc.u32 	%r852, [%rd8+200];
	xor.b32  	%r1094, %r1094, %r852;
	ld.global.nc.u32 	%r853, [%rd8+204];
	xor.b32  	%r1093, %r1093, %r853;
	ld.global.nc.u32 	%r854, [%rd8+208];
	xor.b32  	%r1092, %r1092, %r854;
	ld.global.nc.u32 	%r855, [%rd8+212];
	xor.b32  	%r1091, %r1091, %r855;
	ld.global.nc.u32 	%r856, [%rd8+216];
	xor.b32  	%r1090, %r1090, %r856;
$L__BB0_100:
	and.b32  	%r858, %r778, 2048;
	setp.eq.s32 	%p54, %r858, 0;
	@%p54 bra 	$L__BB0_102;
	ld.global.nc.u32 	%r859, [%rd8+220];
	xor.b32  	%r1094, %r1094, %r859;
	ld.global.nc.u32 	%r860, [%rd8+224];
	xor.b32  	%r1093, %r1093, %r860;
	ld.global.nc.u32 	%r861, [%rd8+228];
	xor.b32  	%r1092, %r1092, %r861;
	ld.global.nc.u32 	%r862, [%rd8+232];
	xor.b32  	%r1091, %r1091, %r862;
	ld.global.nc.u32 	%r863, [%rd8+236];
	xor.b32  	%r1090, %r1090, %r863;
$L__BB0_102:
	and.b32  	%r865, %r778, 4096;
	setp.eq.s32 	%p55, %r865, 0;
	@%p55 bra 	$L__BB0_104;
	ld.global.nc.u32 	%r866, [%rd8+240];
	xor.b32  	%r1094, %r1094, %r866;
	ld.global.nc.u32 	%r867, [%rd8+244];
	xor.b32  	%r1093, %r1093, %r867;
	ld.global.nc.u32 	%r868, [%rd8+248];
	xor.b32  	%r1092, %r1092, %r868;
	ld.global.nc.u32 	%r869, [%rd8+252];
	xor.b32  	%r1091, %r1091, %r869;
	ld.global.nc.u32 	%r870, [%rd8+256];
	xor.b32  	%r1090, %r1090, %r870;
$L__BB0_104:
	and.b32  	%r872, %r778, 8192;
	setp.eq.s32 	%p56, %r872, 0;
	@%p56 bra 	$L__BB0_106;
	ld.global.nc.u32 	%r873, [%rd8+260];
	xor.b32  	%r1094, %r1094, %r873;
	ld.global.nc.u32 	%r874, [%rd8+264];
	xor.b32  	%r1093, %r1093, %r874;
	ld.global.nc.u32 	%r875, [%rd8+268];
	xor.b32  	%r1092, %r1092, %r875;
	ld.global.nc.u32 	%r876, [%rd8+272];
	xor.b32  	%r1091, %r1091, %r876;
	ld.global.nc.u32 	%r877, [%rd8+276];
	xor.b32  	%r1090, %r1090, %r877;
$L__BB0_106:
	and.b32  	%r879, %r778, 16384;
	setp.eq.s32 	%p57, %r879, 0;
	@%p57 bra 	$L__BB0_108;
	ld.global.nc.u32 	%r880, [%rd8+280];
	xor.b32  	%r1094, %r1094, %r880;
	ld.global.nc.u32 	%r881, [%rd8+284];
	xor.b32  	%r1093, %r1093, %r881;
	ld.global.nc.u32 	%r882, [%rd8+288];
	xor.b32  	%r1092, %r1092, %r882;
	ld.global.nc.u32 	%r883, [%rd8+292];
	xor.b32  	%r1091, %r1091, %r883;
	ld.global.nc.u32 	%r884, [%rd8+296];
	xor.b32  	%r1090, %r1090, %r884;
$L__BB0_108:
	and.b32  	%r886, %r778, 32768;
	setp.eq.s32 	%p58, %r886, 0;
	@%p58 bra 	$L__BB0_110;
	ld.global.nc.u32 	%r887, [%rd8+300];
	xor.b32  	%r1094, %r1094, %r887;
	ld.global.nc.u32 	%r888, [%rd8+304];
	xor.b32  	%r1093, %r1093, %r888;
	ld.global.nc.u32 	%r889, [%rd8+308];
	xor.b32  	%r1092, %r1092, %r889;
	ld.global.nc.u32 	%r890, [%rd8+312];
	xor.b32  	%r1091, %r1091, %r890;
	ld.global.nc.u32 	%r891, [%rd8+316];
	xor.b32  	%r1090, %r1090, %r891;
$L__BB0_110:
	add.s32 	%r1089, %r1089, 16;
	setp.ne.s32 	%p59, %r1089, 32;
	@%p59 bra 	$L__BB0_78;
	mad.lo.s32 	%r892, %r1083, -31, %r361;
	add.s32 	%r1083, %r892, 1;
	setp.ne.s32 	%p60, %r1083, 5;
	@%p60 bra 	$L__BB0_77;
	st.local.u32 	[%rd1+4], %r1094;
	st.local.v2.u32 	[%rd1+8], {%r1093, %r1092};
	st.local.v2.u32 	[%rd1+16], {%r1091, %r1090};
$L__BB0_113:
	shr.u64 	%rd22, %rd22, 2;
	add.s32 	%r893, %r893, 1;
	bra.uni 	$L__BB0_1;

}
	// .globl	_Z10my_kernel1mP17curandStateXORWOW
.visible .entry _Z10my_kernel1mP17curandStateXORWOW(
	.param .u64 _Z10my_kernel1mP17curandStateXORWOW_param_0,
	.param .u64 .ptr .align 1 _Z10my_kernel1mP17curandStateXORWOW_param_1
)
{
	.reg .pred 	%p<24>;
	.reg .b32 	%r<413>;
	.reg .b64 	%rd<19>;

	ld.param.u64 	%rd8, [_Z10my_kernel1mP17curandStateXORWOW_param_0];
	ld.param.u64 	%rd9, [_Z10my_kernel1mP17curandStateXORWOW_param_1];
	cvta.to.global.u64 	%rd10, %rd9;
	mov.u32 	%r182, %tid.x;
	mov.u32 	%r183, %ctaid.x;
	mov.u32 	%r184, %ntid.x;
	mad.lo.s32 	%r185, %r183, %r184, %r182;
	cvt.s64.s32 	%rd18, %r185;
	mul.wide.s32 	%rd11, %r185, 48;
	add.s64 	%rd2, %rd10, %rd11;
	cvt.u32.u64 	%r186, %rd8;
	xor.b32  	%r187, %r186, -1429050551;
	mul.lo.s32 	%r188, %r187, 1099087573;
	{ .reg .b32 tmp; mov.b64 {tmp, %r189}, %rd8; }
	xor.b32  	%r190, %r189, -136515619;
	mul.lo.s32 	%r191, %r190, -1703105765;
	add.s32 	%r192, %r188, %r191;
	add.s32 	%r193, %r192, 6615241;
	add.s32 	%r194, %r188, 123456789;
	st.global.v2.u32 	[%rd2], {%r193, %r194};
	xor.b32  	%r195, %r188, 362436069;
	add.s32 	%r196, %r191, 521288629;
	st.global.v2.u32 	[%rd2+8], {%r195, %r196};
	xor.b32  	%r197, %r191, 88675123;
	add.s32 	%r198, %r188, 5783321;
	st.global.v2.u32 	[%rd2+16], {%r197, %r198};
	setp.eq.s32 	%p1, %r185, 0;
	@%p1 bra 	$L__BB1_42;
	mov.b32 	%r319, 0;
$L__BB1_2:
	and.b64  	%rd4, %rd18, 3;
	setp.eq.s64 	%p2, %rd4, 0;
	@%p2 bra 	$L__BB1_41;
	mul.wide.u32 	%rd12, %r319, 3200;
	mov.u64 	%rd13, precalc_xorwow_matrix;
	add.s64 	%rd5, %rd13, %rd12;
	cvt.u32.u64 	%r2, %rd4;
	mov.b32 	%r320, 0;
$L__BB1_4:
	mov.b32 	%r333, 0;
	mov.u32 	%r334, %r333;
	mov.u32 	%r335, %r333;
	mov.u32 	%r336, %r333;
	mov.u32 	%r337, %r333;
	mov.u32 	%r326, %r333;
$L__BB1_5:
	mul.wide.u32 	%rd14, %r326, 4;
	add.s64 	%rd15, %rd2, %rd14;
	ld.global.u32 	%r10, [%rd15+4];
	shl.b32 	%r11, %r326, 5;
	mov.b32 	%r332, 0;
$L__BB1_6:
	.pragma "nounroll";
	shr.u32 	%r203, %r10, %r332;
	and.b32  	%r204, %r203, 1;
	setp.eq.b32 	%p3, %r204, 1;
	not.pred 	%p4, %p3;
	add.s32 	%r205, %r11, %r332;
	mul.lo.s32 	%r206, %r205, 5;
	mul.wide.u32 	%rd16, %r206, 4;
	add.s64 	%rd6, %rd5, %rd16;
	@%p4 bra 	$L__BB1_8;
	ld.global.u32 	%r207, [%rd6];
	xor.b32  	%r337, %r337, %r207;
	ld.global.u32 	%r208, [%rd6+4];
	xor.b32  	%r336, %r336, %r208;
	ld.global.u32 	%r209, [%rd6+8];
	xor.b32  	%r335, %r335, %r209;
	ld.global.u32 	%r210, [%rd6+12];
	xor.b32  	%r334, %r334, %r210;
	ld.global.u32 	%r211, [%rd6+16];
	xor.b32  	%r333, %r333, %r211;
$L__BB1_8:
	and.b32  	%r213, %r203, 2;
	setp.eq.s32 	%p5, %r213, 0;
	@%p5 bra 	$L__BB1_10;
	ld.global.u32 	%r214, [%rd6+20];
	xor.b32  	%r337, %r337, %r214;
	ld.global.u32 	%r215, [%rd6+24];
	xor.b32  	%r336, %r336, %r215;
	ld.global.u32 	%r216, [%rd6+28];
	xor.b32  	%r335, %r335, %r216;
	ld.global.u32 	%r217, [%rd6+32];
	xor.b32  	%r334, %r334, %r217;
	ld.global.u32 	%r218, [%rd6+36];
	xor.b32  	%r333, %r333, %r218;
$L__BB1_10:
	and.b32  	%r220, %r203, 4;
	setp.eq.s32 	%p6, %r220, 0;
	@%p6 bra 	$L__BB1_12;
	ld.global.u32 	%r221, [%rd6+40];
	xor.b32  	%r337, %r337, %r221;
	ld.global.u32 	%r222, [%rd6+44];
	xor.b32  	%r336, %r336, %r222;
	ld.global.u32 	%r223, [%rd6+48];
	xor.b32  	%r335, %r335, %r223;
	ld.global.u32 	%r224, [%rd6+52];
	xor.b32  	%r334, %r334, %r224;
	ld.global.u32 	%r225, [%rd6+56];
	xor.b32  	%r333, %r333, %r225;
$L__BB1_12:
	and.b32  	%r227, %r203, 8;
	setp.eq.s32 	%p7, %r227, 0;
	@%p7 bra 	$L__BB1_14;
	ld.global.u32 	%r228, [%rd6+60];
	xor.b32  	%r337, %r337, %r228;
	ld.global.u32 	%r229, [%rd6+64];
	xor.b32  	%r336, %r336, %r229;
	ld.global.u32 	%r230, [%rd6+68];
	xor.b32  	%r335, %r335, %r230;
	ld.global.u32 	%r231, [%rd6+72];
	xor.b32  	%r334, %r334, %r231;
	ld.global.u32 	%r232, [%rd6+76];
	xor.b32  	%r333, %r333, %r232;
$L__BB1_14:
	and.b32  	%r234, %r203, 16;
	setp.eq.s32 	%p8, %r234, 0;
	@%p8 bra 	$L__BB1_16;
	ld.global.u32 	%r235, [%rd6+80];
	xor.b32  	%r337, %r337, %r235;
	ld.global.u32 	%r236, [%rd6+84];
	xor.b32  	%r336, %r336, %r236;
	ld.global.u32 	%r237, [%rd6+88];
	xor.b32  	%r335, %r335, %r237;
	ld.global.u32 	%r238, [%rd6+92];
	xor.b32  	%r334, %r334, %r238;
	ld.global.u32 	%r239, [%rd6+96];
	xor.b32  	%r333, %r333, %r239;
$L__BB1_16:
	and.b32  	%r241, %r203, 32;
	setp.eq.s32 	%p9, %r241, 0;
	@%p9 bra 	$L__BB1_18;
	ld.global.u32 	%r242, [%rd6+100];
	xor.b32  	%r337, %r337, %r242;
	ld.global.u32 	%r243, [%rd6+104];
	xor.b32  	%r336, %r336, %r243;
	ld.global.u32 	%r244, [%rd6+108];
	xor.b32  	%r335, %r335, %r244;
	ld.global.u32 	%r245, [%rd6+112];
	xor.b32  	%r334, %r334, %r245;
	ld.global.u32 	%r246, [%rd6+116];
	xor.b32  	%r333, %r333, %r246;
$L__BB1_18:
	and.b32  	%r248, %r203, 64;
	setp.eq.s32 	%p10, %r248, 0;
	@%p10 bra 	$L__BB1_20;
	ld.global.u32 	%r249, [%rd6+120];
	xor.b32  	%r337, %r337, %r249;
	ld.global.u32 	%r250, [%rd6+124];
	xor.b32  	%r336, %r336, %r250;
	ld.global.u32 	%r251, [%rd6+128];
	xor.b32  	%r335, %r335, %r251;
	ld.global.u32 	%r252, [%rd6+132];
	xor.b32  	%r334, %r334, %r252;
	ld.global.u32 	%r253, [%rd6+136];
	xor.b32  	%r333, %r333, %r253;
$L__BB1_20:
	and.b32  	%r255, %r203, 128;
	setp.eq.s32 	%p11, %r255, 0;
	@%p11 bra 	$L__BB1_22;
	ld.global.u32 	%r256, [%rd6+140];
	xor.b32  	%r337, %r337, %r256;
	ld.global.u32 	%r257, [%rd6+144];
	xor.b32  	%r336, %r336, %r257;
	ld.global.u32 	%r258, [%rd6+148];
	xor.b32  	%r335, %r335, %r258;
	ld.global.u32 	%r259, [%rd6+152];
	xor.b32  	%r334, %r334, %r259;
	ld.global.u32 	%r260, [%rd6+156];
	xor.b32  	%r333, %r333, %r260;
$L__BB1_22:
	and.b32  	%r262, %r203, 256;
	setp.eq.s32 	%p12, %r262, 0;
	@%p12 bra 	$L__BB1_24;
	ld.global.u32 	%r263, [%rd6+160];
	xor.b32  	%r337, %r337, %r263;
	ld.global.u32 	%r264, [%rd6+164];
	xor.b32  	%r336, %r336, %r264;
	ld.global.u32 	%r265, [%rd6+168];
	xor.b32  	%r335, %r335, %r265;
	ld.global.u32 	%r266, [%rd6+172];
	xor.b32  	%r334, %r334, %r266;
	ld.global.u32 	%r267, [%rd6+176];
	xor.b32  	%r333, %r333, %r267;
$L__BB1_24:
	and.b32  	%r269, %r203, 512;
	setp.eq.s32 	%p13, %r269, 0;
	@%p13 bra 	$L__BB1_26;
	ld.global.u32 	%r270, [%rd6+180];
	xor.b32  	%r337, %r337, %r270;
	ld.global.u32 	%r271, [%rd6+184];
	xor.b32  	%r336, %r336, %r271;
	ld.global.u32 	%r272, [%rd6+188];
	xor.b32  	%r335, %r335, %r272;
	ld.global.u32 	%r273, [%rd6+192];
	xor.b32  	%r334, %r334, %r273;
	ld.global.u32 	%r274, [%rd6+196];
	xor.b32  	%r333, %r333, %r274;
$L__BB1_26:
	and.b32  	%r276, %r203, 1024;
	setp.eq.s32 	%p14, %r276, 0;
	@%p14 bra 	$L__BB1_28;
	ld.global.u32 	%r277, [%rd6+200];
	xor.b32  	%r337, %r337, %r277;
	ld.global.u32 	%r278, [%rd6+204];
	xor.b32  	%r336, %r336, %r278;
	ld.global.u32 	%r279, [%rd6+208];
	xor.b32  	%r335, %r335, %r279;
	ld.global.u32 	%r280, [%rd6+212];
	xor.b32  	%r334, %r334, %r280;
	ld.global.u32 	%r281, [%rd6+216];
	xor.b32  	%r333, %r333, %r281;
$L__BB1_28:
	and.b32  	%r283, %r203, 2048;
	setp.eq.s32 	%p15, %r283, 0;
	@%p15 bra 	$L__BB1_30;
	ld.global.u32 	%r284, [%rd6+220];
	xor.b32  	%r337, %r337, %r284;
	ld.global.u32 	%r285, [%rd6+224];
	xor.b32  	%r336, %r336, %r285;
	ld.global.u32 	%r286, [%rd6+228];
	xor.b32  	%r335, %r335, %r286;
	ld.global.u32 	%r287, [%rd6+232];
	xor.b32  	%r334, %r334, %r287;
	ld.global.u32 	%r288, [%rd6+236];
	xor.b32  	%r333, %r333, %r288;
$L__BB1_30:
	and.b32  	%r290, %r203, 4096;
	setp.eq.s32 	%p16, %r290, 0;
	@%p16 bra 	$L__BB1_32;
	ld.global.u32 	%r291, [%rd6+240];
	xor.b32  	%r337, %r337, %r291;
	ld.global.u32 	%r292, [%rd6+244];
	xor.b32  	%r336, %r336, %r292;
	ld.global.u32 	%r293, [%rd6+248];
	xor.b32  	%r335, %r335, %r293;
	ld.global.u32 	%r294, [%rd6+252];
	xor.b32  	%r334, %r334, %r294;
	ld.global.u32 	%r295, [%rd6+256];
	xor.b32  	%r333, %r333, %r295;
$L__BB1_32:
	and.b32  	%r297, %r203, 8192;
	setp.eq.s32 	%p17, %r297, 0;
	@%p17 bra 	$L__BB1_34;
	ld.global.u32 	%r298, [%rd6+260];
	xor.b32  	%r337, %r337, %r298;
	ld.global.u32 	%r299, [%rd6+264];
	xor.b32  	%r336, %r336, %r299;
	ld.global.u32 	%r300, [%rd6+268];
	xor.b32  	%r335, %r335, %r300;
	ld.global.u32 	%r301, [%rd6+272];
	xor.b32  	%r334, %r334, %r301;
	ld.global.u32 	%r302, [%rd6+276];
	xor.b32  	%r333, %r333, %r302;
$L__BB1_34:
	and.b32  	%r304, %r203, 16384;
	setp.eq.s32 	%p18, %r304, 0;
	@%p18 bra 	$L__BB1_36;
	ld.global.u32 	%r305, [%rd6+280];
	xor.b32  	%r337, %r337, %r305;
	ld.global.u32 	%r306, [%rd6+284];
	xor.b32  	%r336, %r336, %r306;
	ld.global.u32 	%r307, [%rd6+288];
	xor.b32  	%r335, %r335, %r307;
	ld.global.u32 	%r308, [%rd6+292];
	xor.b32  	%r334, %r334, %r308;
	ld.global.u32 	%r309, [%rd6+296];
	xor.b32  	%r333, %r333, %r309;
$L__BB1_36:
	and.b32  	%r311, %r203, 32768;
	setp.eq.s32 	%p19, %r311, 0;
	@%p19 bra 	$L__BB1_38;
	ld.global.u32 	%r312, [%rd6+300];
	xor.b32  	%r337, %r337, %r312;
	ld.global.u32 	%r313, [%rd6+304];
	xor.b32  	%r336, %r336, %r313;
	ld.global.u32 	%r314, [%rd6+308];
	xor.b32  	%r335, %r335, %r314;
	ld.global.u32 	%r315, [%rd6+312];
	xor.b32  	%r334, %r334, %r315;
	ld.global.u32 	%r316, [%rd6+316];
	xor.b32  	%r333, %r333, %r316;
$L__BB1_38:
	add.s32 	%r332, %r332, 16;
	setp.ne.s32 	%p20, %r332, 32;
	@%p20 bra 	$L__BB1_6;
	mad.lo.s32 	%r317, %r326, -31, %r11;
	add.s32 	%r326, %r317, 1;
	setp.ne.s32 	%p21, %r326, 5;
	@%p21 bra 	$L__BB1_5;
	st.global.u32 	[%rd2+4], %r337;
	st.global.u32 	[%rd2+8], %r336;
	st.global.u32 	[%rd2+12], %r335;
	st.global.u32 	[%rd2+16], %r334;
	st.global.u32 	[%rd2+20], %r333;
	add.s32 	%r320, %r320, 1;
	setp.lt.u32 	%p22, %r320, %r2;
	@%p22 bra 	$L__BB1_4;
$L__BB1_41:
	shr.u64 	%rd7, %rd18, 2;
	add.s32 	%r319, %r319, 1;
	setp.gt.u64 	%p23, %rd18, 3;
	mov.u64 	%rd18, %rd7;
	@%p23 bra 	$L__BB1_2;
$L__BB1_42:
	mov.b32 	%r318, 0;
	st.global.v2.u32 	[%rd2+24], {%r318, %r318};
	st.global.u32 	[%rd2+32], %r318;
	mov.b64 	%rd17, 0;
	st.global.u64 	[%rd2+40], %rd17;
	ret;

}
	// .globl	_Z10my_kernel2PdP17curandStateXORWOW
.visible .entry _Z10my_kernel2PdP17curandStateXORWOW(
	.param .u64 .ptr .align 1 _Z10my_kernel2PdP17curandStateXORWOW_param_0,
	.param .u64 .ptr .align 1 _Z10my_kernel2PdP17curandStateXORWOW_param_1
)
{
	.reg .pred 	%p<10>;
	.reg .b32 	%r<94>;
	.reg .b64 	%rd<17>;
	.reg .b64 	%fd<93>;

	ld.param.u64 	%rd2, [_Z10my_kernel2PdP17curandStateXORWOW_param_0];
	ld.param.u64 	%rd3, [_Z10my_kernel2PdP17curandStateXORWOW_param_1];
	cvta.to.global.u64 	%rd4, %rd3;
	mov.u32 	%r12, %tid.x;
	mov.u32 	%r13, %ctaid.x;
	mov.u32 	%r14, %ntid.x;
	mad.lo.s32 	%r1, %r13, %r14, %r12;
	mul.wide.s32 	%rd5, %r1, 48;
	add.s64 	%rd1, %rd4, %rd5;
	ld.global.u32 	%r15, [%rd1+28];
	setp.eq.s32 	%p1, %r15, 1;
	@%p1 bra 	$L__BB2_11;
	ld.global.v2.u32 	{%r17, %r18}, [%rd1];
	shr.u32 	%r19, %r18, 2;
	xor.b32  	%r20, %r19, %r18;
	ld.global.v2.u32 	{%r21, %r22}, [%rd1+8];
	ld.global.v2.u32 	{%r23, %r24}, [%rd1+16];
	shl.b32 	%r25, %r24, 4;
	shl.b32 	%r26, %r20, 1;
	xor.b32  	%r27, %r26, %r25;
	xor.b32  	%r28, %r27, %r20;
	xor.b32  	%r29, %r28, %r24;
	add.s32 	%r30, %r17, %r29;
	add.s32 	%r31, %r30, 362437;
	shr.u32 	%r32, %r21, 2;
	xor.b32  	%r33, %r32, %r21;
	shl.b32 	%r34, %r29, 4;
	shl.b32 	%r35, %r33, 1;
	xor.b32  	%r36, %r35, %r34;
	xor.b32  	%r37, %r36, %r33;
	xor.b32  	%r38, %r37, %r29;
	add.s32 	%r39, %r17, %r38;
	add.s32 	%r40, %r39, 724874;
	shr.u32 	%r41, %r22, 2;
	xor.b32  	%r42, %r41, %r22;
	shl.b32 	%r43, %r38, 4;
	shl.b32 	%r44, %r42, 1;
	xor.b32  	%r45, %r44, %r43;
	xor.b32  	%r46, %r45, %r42;
	xor.b32  	%r47, %r46, %r38;
	add.s32 	%r48, %r17, %r47;
	add.s32 	%r49, %r48, 1087311;
	shr.u32 	%r50, %r23, 2;
	xor.b32  	%r51, %r50, %r23;
	st.global.v2.u32 	[%rd1+8], {%r29, %r38};
	shl.b32 	%r52, %r47, 4;
	shl.b32 	%r53, %r51, 1;
	xor.b32  	%r54, %r53, %r52;
	xor.b32  	%r55, %r54, %r51;
	xor.b32  	%r56, %r55, %r47;
	st.global.v2.u32 	[%rd1+16], {%r47, %r56};
	add.s32 	%r57, %r17, 1449748;
	st.global.v2.u32 	[%rd1], {%r57, %r24};
	add.s32 	%r58, %r56, %r57;
	cvt.u64.u32 	%rd6, %r31;
	mul.wide.u32 	%rd7, %r40, 2097152;
	xor.b64  	%rd8, %rd7, %rd6;
	cvt.rn.f64.u64 	%fd22, %rd8;
	fma.rn.f64 	%fd87, %fd22, 0d3CA0000000000000, 0d3C90000000000000;
	cvt.u64.u32 	%rd9, %r49;
	mul.wide.u32 	%rd10, %r58, 2097152;
	xor.b64  	%rd11, %rd10, %rd9;
	cvt.rn.f64.u64 	%fd23, %rd11;
	fma.rn.f64 	%fd2, %fd23, 0d3CB0000000000000, 0d3CA0000000000000;
	{
	.reg .b32 %temp; 
	mov.b64 	{%temp, %r90}, %fd87;
	}
	{
	.reg .b32 %temp; 
	mov.b64 	{%r91, %temp}, %fd87;
	}
	setp.gt.s32 	%p2, %r90, 1048575;
	mov.b32 	%r92, -1023;
	@%p2 bra 	$L__BB2_3;
	mul.f64 	%fd87, %fd87, 0d4350000000000000;
	{
	.reg .b32 %temp; 
	mov.b64 	{%temp, %r90}, %fd87;
	}
	{
	.reg .b32 %temp; 
	mov.b64 	{%r91, %temp}, %fd87;
	}
	mov.b32 	%r92, -1077;
$L__BB2_3:
	add.s32 	%r60, %r90, -1;
	setp.gt.u32 	%p3, %r60, 2146435070;
	@%p3 bra 	$L__BB2_7;
	shr.u32 	%r63, %r90, 20;
	add.s32 	%r93, %r92, %r63;
	and.b32  	%r64, %r90, 1048575;
	or.b32  	%r65, %r64, 1072693248;
	mov.b64 	%fd88, {%r91, %r65};
	setp.lt.u32 	%p5, %r65, 1073127583;
	@%p5 bra 	$L__BB2_6;
	{
	.reg .b32 %temp; 
	mov.b64 	{%r66, %temp}, %fd88;
	}
	{
	.reg .b32 %temp; 
	mov.b64 	{%temp, %r67}, %fd88;
	}
	add.s32 	%r68, %r67, -1048576;
	mov.b64 	%fd88, {%r66, %r68};
	add.s32 	%r93, %r93, 1;
$L__BB2_6:
	add.f64 	%fd25, %fd88, 0dBFF0000000000000;
	add.f64 	%fd26, %fd88, 0d3FF0000000000000;
	rcp.approx.ftz.f64 	%fd27, %fd26;
	neg.f64 	%fd28, %fd26;
	fma.rn.f64 	%fd29, %fd28, %fd27, 0d3FF0000000000000;
	fma.rn.f64 	%fd30, %fd29, %fd29, %fd29;
	fma.rn.f64 	%fd31, %fd30, %fd27, %fd27;
	mul.f64 	%fd32, %fd25, %fd31;
	fma.rn.f64 	%fd33, %fd25, %fd31, %fd32;
	mul.f64 	%fd34, %fd33, %fd33;
	fma.rn.f64 	%fd35, %fd34, 0d3EB1380B3AE80F1E, 0d3ED0EE258B7A8B04;
	fma.rn.f64 	%fd36, %fd35, %fd34, 0d3EF3B2669F02676F;
	fma.rn.f64 	%fd37, %fd36, %fd34, 0d3F1745CBA9AB0956;
	fma.rn.f64 	%fd38, %fd37, %fd34, 0d3F3C71C72D1B5154;
	fma.rn.f64 	%fd39, %fd38, %fd34, 0d3F624924923BE72D;
	fma.rn.f64 	%fd40, %fd39, %fd34, 0d3F8999999999A3C4;
	fma.rn.f64 	%fd41, %fd40, %fd34, 0d3FB5555555555554;
	sub.f64 	%fd42, %fd25, %fd33;
	add.f64 	%fd43, %fd42, %fd42;
	neg.f64 	%fd44, %fd33;
	fma.rn.f64 	%fd45, %fd44, %fd25, %fd43;
	mul.f64 	%fd46, %fd31, %fd45;
	mul.f64 	%fd47, %fd34, %fd41;
	fma.rn.f64 	%fd48, %fd47, %fd33, %fd46;
	xor.b32  	%r69, %r93, -2147483648;
	mov.b32 	%r70, 1127219200;
	mov.b64 	%fd49, {%r69, %r70};
	mov.b32 	%r71, -2147483648;
	mov.b64 	%fd50, {%r71, %r70};
	sub.f64 	%fd51, %fd49, %fd50;
	fma.rn.f64 	%fd52, %fd51, 0d3FE62E42FEFA39EF, %fd33;
	fma.rn.f64 	%fd53, %fd51, 0dBFE62E42FEFA39EF, %fd52;
	sub.f64 	%fd54, %fd53, %fd33;
	sub.f64 	%fd55, %fd48, %fd54;
	fma.rn.f64 	%fd56, %fd51, 0d3C7ABC9E3B39803F, %fd55;
	add.f64 	%fd89, %fd52, %fd56;
	bra.uni 	$L__BB2_8;
$L__BB2_7:
	fma.rn.f64 	%fd24, %fd87, 0d7FF0000000000000, 0d7FF0000000000000;
	{
	.reg .b32 %temp; 
	mov.b64 	{%temp, %r61}, %fd87;
	}
	and.b32  	%r62, %r61, 2147483647;
	setp.eq.s32 	%p4, %r62, 0;
	selp.f64 	%fd89, 0dFFF0000000000000, %fd24, %p4;
$L__BB2_8:
	mul.f64 	%fd11, %fd89, 0dC000000000000000;
	{
	.reg .b32 %temp; 
	mov.b64 	{%temp, %r72}, %fd2;
	}
	shl.b32 	%r73, %r72, 1;
	setp.gt.u32 	%p6, %r73, -2038431744;
	mov.f64 	%fd57, 0d0000000000000000;
	mul.rn.f64 	%fd58, %fd2, %fd57;
	selp.f64 	%fd12, %fd58, %fd2, %p6;
	{
	.reg .b32 %temp; 
	mov.b64 	{%r74, %temp}, %fd12;
	}
	{
	.reg .b32 %temp; 
	mov.b64 	{%temp, %r75}, %fd12;
	}
	add.s32 	%r76, %r75, 1048576;
	mov.b64 	%fd59, {%r74, %r76};
	cvt.rni.f64.f64 	%fd60, %fd59;
	cvt.rzi.s64.f64 	%rd12, %fd60;
	cvt.u32.u64 	%r77, %rd12;
	fma.rn.f64 	%fd61, %fd60, 0dBFE0000000000000, %fd12;
	mul.f64 	%fd62, %fd61, 0d3CA1A62633145C07;
	fma.rn.f64 	%fd63, %fd61, 0d400921FB54442D18, %fd62;
	mul.rn.f64 	%fd64, %fd63, %fd63;
	fma.rn.f64 	%fd65, %fd64, 0dBDA8FF8320FD8164, 0d3E21EEA7C1EF8528;
	fma.rn.f64 	%fd66, %fd65, %fd64, 0dBE927E4F8E06E6D9;
	fma.rn.f64 	%fd67, %fd66, %fd64, 0d3EFA01A019DDBCE9;
	fma.rn.f64 	%fd68, %fd67, %fd64, 0dBF56C16C16C15D47;
	fma.rn.f64 	%fd69, %fd68, %fd64, 0d3FA5555555555551;
	fma.rn.f64 	%fd70, %fd69, %fd64, 0dBFE0000000000000;
	fma.rn.f64 	%fd71, %fd70, %fd64, 0d3FF0000000000000;
	fma.rn.f64 	%fd72, %fd64, 0d3DE5DB65F9785EBA, 0dBE5AE5F12CB0D246;
	fma.rn.f64 	%fd73, %fd72, %fd64, 0d3EC71DE369ACE392;
	fma.rn.f64 	%fd74, %fd73, %fd64, 0dBF2A01A019DB62A1;
	fma.rn.f64 	%fd75, %fd74, %fd64, 0d3F81111111110818;
	fma.rn.f64 	%fd76, %fd75, %fd64, 0dBFC5555555555554;
	fma.rn.f64 	%fd77, %fd76, %fd64, 0d0000000000000000;
	fma.rn.f64 	%fd78, %fd77, %fd63, %fd63;
	and.b64  	%rd13, %rd12, 1;
	setp.eq.b64 	%p7, %rd13, 1;
	{
	.reg .b32 %temp; 
	mov.b64 	{%temp, %r78}, %fd78;
	}
	{
	.reg .b32 %temp; 
	mov.b64 	{%r79, %temp}, %fd78;
	}
	xor.b32  	%r80, %r78, -2147483648;
	mov.b64 	%fd79, {%r79, %r80};
	selp.f64 	%fd90, %fd71, %fd78, %p7;
	selp.f64 	%fd91, %fd79, %fd71, %p7;
	and.b32  	%r81, %r77, 2;
	setp.eq.s32 	%p8, %r81, 0;
	@%p8 bra 	$L__BB2_10;
	{
	.reg .b32 %temp; 
	mov.b64 	{%temp, %r82}, %fd90;
	}
	{
	.reg .b32 %temp; 
	mov.b64 	{%r83, %temp}, %fd90;
	}
	xor.b32  	%r84, %r82, -2147483648;
	mov.b64 	%fd90, {%r83, %r84};
	{
	.reg .b32 %temp; 
	mov.b64 	{%temp, %r85}, %fd91;
	}
	{
	.reg .b32 %temp; 
	mov.b64 	{%r86, %temp}, %fd91;
	}
	xor.b32  	%r87, %r85, -2147483648;
	mov.b64 	%fd91, {%r86, %r87};
$L__BB2_10:
	sqrt.rn.f64 	%fd80, %fd11;
	mov.f64 	%fd81, 0d0000000000000000;
	add.rn.f64 	%fd82, %fd91, %fd81;
	cvt.rzi.f64.f64 	%fd83, %fd12;
	setp.eq.f64 	%p9, %fd12, %fd83;
	mul.rn.f64 	%fd84, %fd12, %fd81;
	selp.f64 	%fd85, %fd84, %fd90, %p9;
	mul.f64 	%fd92, %fd80, %fd85;
	mul.f64 	%fd86, %fd80, %fd82;
	st.global.f64 	[%rd1+40], %fd86;
	mov.b32 	%r88, 1;
	st.global.u32 	[%rd1+28], %r88;
	bra.uni 	$L__BB2_12;
$L__BB2_11:
	mov.b32 	%r89, 0;
	st.global.u32 	[%rd1+28], %r89;
	ld.global.f64 	%fd92, [%rd1+40];
$L__BB2_12:
	cvta.to.global.u64 	%rd14, %rd2;
	mul.wide.s32 	%rd15, %r1, 8;
	add.s64 	%rd16, %rd14, %rd15;
	st.global.f64 	[%rd16], %fd92;
	ret;

}


// ===== COMPILED SASS (sm_100) =====

	.target	sm_100

	.elftype	@"ET_EXEC"


//--------------------- .note.nv.tkinfo           --------------------------
	.section	.note.nv.tkinfo,"",@"SHT_NOTE"
	.sectionflags	@"SHF_NOTE_NV_TKINFO"
	.tkinfo
        /*0018*/ 	.word	0x00000002
        /*0030*/ 	.string	""
        /*0030*/ 	.string	"ptxas"
        /*0030*/ 	.string	"Cuda compilation tools, release 13.0, V13.0.88"
        /*0030*/ 	.string	"Build cuda_13.0.r13.0/compiler.36424714_0"
        /*0030*/ 	.string	"-arch sm_100 -m 64 "



//--------------------- .note.nv.cuinfo           --------------------------
	.section	.note.nv.cuinfo,"",@"SHT_NOTE"
	.sectionflags	@"SHF_NOTE_NV_CUINFO"
        /*0018*/ 	.short	0x0002
        /*001a*/ 	.short	0x0064
        /*001c*/ 	.short	0x0082
	.zero		2


//--------------------- .nv.info                  --------------------------
	.section	.nv.info,"",@"SHT_CUDA_INFO"
	.align	4


	//----- nvinfo : EIATTR_REGCOUNT
	.align		4
        /*0000*/ 	.byte	0x04, 0x2f
        /*0002*/ 	.short	(.L_10 - .L_9)
	.align		4
.L_9:
        /*0004*/ 	.word	index@(_Z10my_kernel0v)
        /*0008*/ 	.word	0x00000020


	//----- nvinfo : EIATTR_FRAME_SIZE
	.align		4
.L_10:
        /*000c*/ 	.byte	0x04, 0x11
        /*000e*/ 	.short	(.L_12 - .L_11)
	.align		4
.L_11:
        /*0010*/ 	.word	index@(_Z10my_kernel0v)
        /*0014*/ 	.word	0x00000030


	//----- nvinfo : EIATTR_REGCOUNT
	.align		4
.L_12:
        /*0018*/ 	.byte	0x04, 0x2f
        /*001a*/ 	.short	(.L_14 - .L_13)
	.align		4
.L_13:
        /*001c*/ 	.word	index@(_Z10my_kernel1mP17curandStateXORWOW)
        /*0020*/ 	.word	0x0000001f


	//----- nvinfo : EIATTR_FRAME_SIZE
	.align		4
.L_14:
        /*0024*/ 	.byte	0x04, 0x11
        /*0026*/ 	.short	(.L_16 - .L_15)
	.align		4
.L_15:
        /*0028*/ 	.word	index@(_Z10my_kernel1mP17curandStateXORWOW)
        /*002c*/ 	.word	0x00000000


	//----- nvinfo : EIATTR_REGCOUNT
	.align		4
.L_16:
        /*0030*/ 	.byte	0x04, 0x2f
        /*0032*/ 	.short	(.L_18 - .L_17)
	.align		4
.L_17:
        /*0034*/ 	.word	index@(_Z10my_kernel2PdP17curandStateXORWOW)
        /*0038*/ 	.word	0x0000001e


	//----- nvinfo : EIATTR_FRAME_SIZE
	.align		4
.L_18:
        /*003c*/ 	.byte	0x04, 0x11
        /*003e*/ 	.short	(.L_20 - .L_19)
	.align		4
.L_19:
        /*0040*/ 	.word	index@($__internal_0_$__cuda_sm20_dsqrt_rn_f64_mediumpath_v1)
        /*0044*/ 	.word	0x00000000


	//----- nvinfo : EIATTR_FRAME_SIZE
	.align		4
.L_20:
        /*0048*/ 	.byte	0x04, 0x11
        /*004a*/ 	.short	(.L_22 - .L_21)
	.align		4
.L_21:
        /*004c*/ 	.word	index@(_Z10my_kernel2PdP17curandStateXORWOW)
        /*0050*/ 	.word	0x00000000


	//----- nvinfo : EIATTR_MIN_STACK_SIZE
	.align		4
.L_22:
        /*0054*/ 	.byte	0x04, 0x12
        /*0056*/ 	.short	(.L_24 - .L_23)
	.align		4
.L_23:
        /*0058*/ 	.word	index@(_Z10my_kernel2PdP17curandStateXORWOW)
        /*005c*/ 	.word	0x00000000


	//----- nvinfo : EIATTR_MIN_STACK_SIZE
	.align		4
.L_24:
        /*0060*/ 	.byte	0x04, 0x12
        /*0062*/ 	.short	(.L_26 - .L_25)
	.align		4
.L_25:
        /*0064*/ 	.word	index@(_Z10my_kernel1mP17curandStateXORWOW)
        /*0068*/ 	.word	0x00000000


	//----- nvinfo : EIATTR_MIN_STACK_SIZE
	.align		4
.L_26:
        /*006c*/ 	.byte	0x04, 0x12
        /*006e*/ 	.short	(.L_28 - .L_27)
	.align		4
.L_27:
        /*0070*/ 	.word	index@(_Z10my_kernel0v)
        /*0074*/ 	.word	0x00000030
.L_28:


//--------------------- .nv.compat                --------------------------
	.section	.nv.compat,"",@"SHT_CUDA_COMPAT_INFO"
	.align	4
        /*0000*/ 	.byte	0x02, 0x09, 0x00, 0x00, 0x02, 0x02, 0x01, 0x00, 0x02, 0x05, 0x05, 0x00, 0x03, 0x07, 0x01, 0x01
        /*0010*/ 	.byte	0x02, 0x03, 0x00, 0x00, 0x02, 0x06, 0x01, 0x00, 0x04, 0x0b, 0x08, 0x00, 0x01, 0x00, 0x00, 0x00
        /*0020*/ 	.byte	0x00, 0x00, 0x00, 0x00


//--------------------- .nv.info._Z10my_kernel2PdP17curandStateXORWOW --------------------------
	.section	.nv.info._Z10my_kernel2PdP17curandStateXORWOW,"",@"SHT_CUDA_INFO"
	.sectionflags	@""
	.align	4


	//----- nvinfo : EIATTR_CUDA_API_VERSION
	.align		4
        /*0000*/ 	.byte	0x04, 0x37
        /*0002*/ 	.short	(.L_30 - .L_29)
.L_29:
        /*0004*/ 	.word	0x00000082


	//----- nvinfo : EIATTR_KPARAM_INFO
	.align		4
.L_30:
        /*0008*/ 	.byte	0x04, 0x17
        /*000a*/ 	.short	(.L_32 - .L_31)
.L_31:
        /*000c*/ 	.word	0x00000000
        /*0010*/ 	.short	0x0001
        /*0012*/ 	.short	0x0008
        /*0014*/ 	.byte	0x00, 0xf5, 0x21, 0x00


	//----- nvinfo : EIATTR_KPARAM_INFO
	.align		4
.L_32:
        /*0018*/ 	.byte	0x04, 0x17
        /*001a*/ 	.short	(.L_34 - .L_33)
.L_33:
        /*001c*/ 	.word	0x00000000
        /*0020*/ 	.short	0x0000
        /*0022*/ 	.short	0x0000
        /*0024*/ 	.byte	0x00, 0xf5, 0x21, 0x00


	//----- nvinfo : EIATTR_SPARSE_MMA_MASK
	.align		4
.L_34:
        /*0028*/ 	.byte	0x03, 0x50
        /*002a*/ 	.short	0x0000


	//----- nvinfo : EIATTR_MAXREG_COUNT
	.align		4
        /*002c*/ 	.byte	0x03, 0x1b
        /*002e*/ 	.short	0x00ff


	//----- nvinfo : EIATTR_MERCURY_ISA_VERSION
	.align		4
        /*0030*/ 	.byte	0x03, 0x5f
        /*0032*/ 	.short	0x0101


	//----- nvinfo : EIATTR_VRC_CTA_INIT_COUNT
	.align		4
        /*0034*/ 	.byte	0x02, 0x4a
	.zero		1
	.zero		1


	//----- nvinfo : EIATTR_EXIT_INSTR_OFFSETS
	.align		4
        /*0038*/ 	.byte	0x04, 0x1c
        /*003a*/ 	.short	(.L_36 - .L_35)


	//   ....[0]....
.L_35:
        /*003c*/ 	.word	0x00000fc0


	//----- nvinfo : EIATTR_CRS_STACK_SIZE
	.align		4
.L_36:
        /*0040*/ 	.byte	0x04, 0x1e
        /*0042*/ 	.short	(.L_38 - .L_37)
.L_37:
        /*0044*/ 	.word	0x00000000


	//----- nvinfo : EIATTR_CBANK_PARAM_SIZE
	.align		4
.L_38:
        /*0048*/ 	.byte	0x03, 0x19
        /*004a*/ 	.short	0x0010


	//----- nvinfo : EIATTR_PARAM_CBANK
	.align		4
        /*004c*/ 	.byte	0x04, 0x0a
        /*004e*/ 	.short	(.L_40 - .L_39)
	.align		4
.L_39:
        /*0050*/ 	.word	index@(.nv.constant0._Z10my_kernel2PdP17curandStateXORWOW)
        /*0054*/ 	.short	0x0380
        /*0056*/ 	.short	0x0010


	//----- nvinfo : EIATTR_SW_WAR
	.align		4
.L_40:
        /*0058*/ 	.byte	0x04, 0x36
        /*005a*/ 	.short	(.L_42 - .L_41)
.L_41:
        /*005c*/ 	.word	0x00000008
.L_42:


//--------------------- .nv.info._Z10my_kernel1mP17curandStateXORWOW --------------------------
	.section	.nv.info._Z10my_kernel1mP17curandStateXORWOW,"",@"SHT_CUDA_INFO"
	.sectionflags	@""
	.align	4


	//----- nvinfo : EIATTR_CUDA_API_VERSION
	.align		4
        /*0000*/ 	.byte	0x04, 0x37
        /*0002*/ 	.short	(.L_44 - .L_43)
.L_43:
        /*0004*/ 	.word	0x00000082


	//----- nvinfo : EIATTR_KPARAM_INFO
	.align		4
.L_44:
        /*0008*/ 	.byte	0x04, 0x17
        /*000a*/ 	.short	(.L_46 - .L_45)
.L_45:
        /*000c*/ 	.word	0x00000000
        /*0010*/ 	.short	0x0001
        /*0012*/ 	.short	0x0008
        /*0014*/ 	.byte	0x00, 0xf5, 0x21, 0x00


	//----- nvinfo : EIATTR_KPARAM_INFO
	.align		4
.L_46:
        /*0018*/ 	.byte	0x04, 0x17
        /*001a*/ 	.short	(.L_48 - .L_47)
.L_47:
        /*001c*/ 	.word	0x00000000
        /*0020*/ 	.short	0x0000
        /*0022*/ 	.short	0x0000
        /*0024*/ 	.byte	0x00, 0xf0, 0x21, 0x00


	//----- nvinfo : EIATTR_SPARSE_MMA_MASK
	.align		4
.L_48:
        /*0028*/ 	.byte	0x03, 0x50
        /*002a*/ 	.short	0x0000


	//----- nvinfo : EIATTR_MAXREG_COUNT
	.align		4
        /*002c*/ 	.byte	0x03, 0x1b
        /*002e*/ 	.short	0x00ff


	//----- nvinfo : EIATTR_MERCURY_ISA_VERSION
	.align		4
        /*0030*/ 	.byte	0x03, 0x5f
        /*0032*/ 	.short	0x0101


	//----- nvinfo : EIATTR_VRC_CTA_INIT_COUNT
	.align		4
        /*0034*/ 	.byte	0x02, 0x4a
	.zero		1
	.zero		1


	//----- nvinfo : EIATTR_EXIT_INSTR_OFFSETS
	.align		4
        /*0038*/ 	.byte	0x04, 0x1c
        /*003a*/ 	.short	(.L_50 - .L_49)


	//   ....[0]....
.L_49:
        /*003c*/ 	.word	0x00000ed0


	//----- nvinfo : EIATTR_CRS_STACK_SIZE
	.align		4
.L_50:
        /*0040*/ 	.byte	0x04, 0x1e
        /*0042*/ 	.short	(.L_52 - .L_51)
.L_51:
        /*0044*/ 	.word	0x00000000


	//----- nvinfo : EIATTR_CBANK_PARAM_SIZE
	.align		4
.L_52:
        /*0048*/ 	.byte	0x03, 0x19
        /*004a*/ 	.short	0x0010


	//----- nvinfo : EIATTR_PARAM_CBANK
	.align		4
        /*004c*/ 	.byte	0x04, 0x0a
        /*004e*/ 	.short	(.L_54 - .L_53)
	.align		4
.L_53:
        /*0050*/ 	.word	index@(.nv.constant0._Z10my_kernel1mP17curandStateXORWOW)
        /*0054*/ 	.short	0x0380
        /*0056*/ 	.short	0x0010


	//----- nvinfo : EIATTR_SW_WAR
	.align		4
.L_54:
        /*0058*/ 	.byte	0x04, 0x36
        /*005a*/ 	.short	(.L_56 - .L_55)
.L_55:
        /*005c*/ 	.word	0x00000008
.L_56:


//--------------------- .nv.info._Z10my_kernel0v  --------------------------
	.section	.nv.info._Z10my_kernel0v,"",@"SHT_CUDA_INFO"
	.sectionflags	@""
	.align	4


	//----- nvinfo : EIATTR_CUDA_API_VERSION
	.align		4
        /*0000*/ 	.byte	0x04, 0x37
        /*0002*/ 	.short	(.L_58 - .L_57)
.L_57:
        /*0004*/ 	.word	0x00000082


	//----- nvinfo : EIATTR_SPARSE_MMA_MASK
	.align		4
.L_58:
        /*0008*/ 	.byte	0x03, 0x50
        /*000a*/ 	.short	0x0000


	//----- nvinfo : EIATTR_MAXREG_COUNT
	.align		4
        /*000c*/ 	.byte	0x03, 0x1b
        /*000e*/ 	.short	0x00ff


	//----- nvinfo : EIATTR_MERCURY_ISA_VERSION
	.align		4
        /*0010*/ 	.byte	0x03, 0x5f
        /*0012*/ 	.short	0x0101


	//----- nvinfo : EIATTR_VRC_CTA_INIT_COUNT
	.align		4
        /*0014*/ 	.byte	0x02, 0x4a
	.zero		1
	.zero		1


	//----- nvinfo : EIATTR_CRS_STACK_SIZE
	.align		4
        /*0018*/ 	.byte	0x04, 0x1e
        /*001a*/ 	.short	(.L_60 - .L_59)
.L_59:
        /*001c*/ 	.word	0x00000000


	//----- nvinfo : EIATTR_SW_WAR
	.align		4
.L_60:
        /*0020*/ 	.byte	0x04, 0x36
        /*0022*/ 	.short	(.L_62 - .L_61)
.L_61:
        /*0024*/ 	.word	0x00000008
.L_62:


//--------------------- .nv.callgraph             --------------------------
	.section	.nv.callgraph,"",@"SHT_CUDA_CALLGRAPH"
	.align	4
	.sectionentsize	8
	.align		4
        /*0000*/ 	.word	0x00000000
	.align		4
        /*0004*/ 	.word	0xffffffff
	.align		4
        /*0008*/ 	.word	0x00000000
	.align		4
        /*000c*/ 	.word	0xfffffffe
	.align		4
        /*0010*/ 	.word	0x00000000
	.align		4
        /*0014*/ 	.word	0xfffffffd
	.align		4
        /*0018*/ 	.word	0x00000000
	.align		4
        /*001c*/ 	.word	0xfffffffc


//--------------------- .nv.constant4             --------------------------
	.section	.nv.constant4,"a",@progbits
	.align	8
	.align		8
.nv.constant4:
        /*0000*/ 	.dword	precalc_xorwow_matrix
	.align		8
        /*0008*/ 	.dword	precalc_xorwow_offset_matrix
	.align		8
        /*0010*/ 	.dword	mrg32k3aM1
	.align		8
        /*0018*/ 	.dword	mrg32k3aM2
	.align		8
        /*0020*/ 	.dword	mrg32k3aM1SubSeq
	.align		8
        /*0028*/ 	.dword	mrg32k3aM2SubSeq
	.align		8
        /*0030*/ 	.dword	mrg32k3aM1Seq
	.align		8
        /*0038*/ 	.dword	mrg32k3aM2Seq


//--------------------- .nv.constant3             --------------------------
	.section	.nv.constant3,"a",@progbits
	.align	8
.nv.constant3:
	.type		__cr_lgamma_table,@object
	.size		__cr_lgamma_table,(.L_8 - __cr_lgamma_table)
__cr_lgamma_table:
        /*0000*/ 	.byte	0x00, 0x00, 0x00, 0x00, 0x00, 0x00, 0x00, 0x00, 0x00, 0x00, 0x00, 0x00, 0x00, 0x00, 0x00, 0x00
        /*0010*/ 	.byte	0xef, 0x39, 0xfa, 0xfe, 0x42, 0x2e, 0xe6, 0x3f, 0x02, 0x20, 0x2a, 0xfa, 0x0b, 0xab, 0xfc, 0x3f
        /*0020*/ 	.byte	0xf9, 0x2c, 0x92, 0x7c, 0xa7, 0x6c, 0x09, 0x40, 0xc9, 0x79, 0x44, 0x3c, 0x64, 0x26, 0x13, 0x40
        /*0030*/ 	.byte	0xca, 0x01, 0xcf, 0x3a, 0x27, 0x51, 0x1a, 0x40, 0x30, 0xcc, 0x2d, 0xf3, 0xe1, 0x0c, 0x21, 0x40
        /*0040*/ 	.byte	0x0d, 0xb7, 0xfc, 0x82, 0x8e, 0x35, 0x25, 0x40
.L_8:


//--------------------- .text._Z10my_kernel2PdP17curandStateXORWOW --------------------------
	.section	.text._Z10my_kernel2PdP17curandStateXORWOW,"ax",@progbits
	.align	128
        .global         _Z10my_kernel2PdP17curandStateXORWOW
        .type           _Z10my_kernel2PdP17curandStateXORWOW,@function
        .size           _Z10my_kernel2PdP17curandStateXORWOW,(.L_x_32 - _Z10my_kernel2PdP17curandStateXORWOW)
        .other          _Z10my_kernel2PdP17curandStateXORWOW,@"STO_CUDA_ENTRY STV_DEFAULT"
_Z10my_kernel2PdP17curandStateXORWOW:
.text._Z10my_kernel2PdP17curandStateXORWOW:
[----:B------:R-:W-:Y:S01]  /*0000*/  LDC R1, c[0x0][0x37c] ;  /* 0x0000df00ff017b82 */ /* 0x000fe20000000800 */
[----:B------:R-:W0:Y:S07]  /*0010*/  S2R R0, SR_TID.X ;  /* 0x0000000000007919 */ /* 0x000e2e0000002100 */
[----:B------:R-:W0:Y:S01]  /*0020*/  S2UR UR6, SR_CTAID.X ;  /* 0x00000000000679c3 */ /* 0x000e220000002500 */
[----:B------:R-:W1:Y:S07]  /*0030*/  LDCU.64 UR4, c[0x0][0x358] ;  /* 0x00006b00ff0477ac */ /* 0x000e6e0008000a00 */
[----:B------:R-:W0:Y:S08]  /*0040*/  LDC R5, c[0x0][0x360] ;  /* 0x0000d800ff057b82 */ /* 0x000e300000000800 */
[----:B------:R-:W2:Y:S01]  /*0050*/  LDC.64 R2, c[0x0][0x388] ;  /* 0x0000e200ff027b82 */ /* 0x000ea20000000a00 */
[----:B0-----:R-:W-:-:S04]  /*0060*/  IMAD R0, R5, UR6, R0 ;  /* 0x0000000605007c24 */ /* 0x001fc8000f8e0200 */
[----:B--2---:R-:W-:-:S05]  /*0070*/  IMAD.WIDE R2, R0, 0x30, R2 ;  /* 0x0000003000027825 */ /* 0x004fca00078e0202 */
[----:B-1----:R-:W2:Y:S01]  /*0080*/  LDG.E R4, desc[UR4][R2.64+0x1c] ;  /* 0x00001c0402047981 */ /* 0x002ea2000c1e1900 */
[----:B------:R-:W-:Y:S01]  /*0090*/  BSSY.RECONVERGENT B0, `(.L_x_0) ;  /* 0x00000ef000007945 */ /* 0x000fe20003800200 */
[----:B--2---:R-:W-:-:S13]  /*00a0*/  ISETP.NE.AND P0, PT, R4, 0x1, PT ;  /* 0x000000010400780c */ /* 0x004fda0003f05270 */
[----:B------:R-:W-:Y:S05]  /*00b0*/  @!P0 BRA `(.L_x_1) ;  /* 0x0000000c00a88947 */ /* 0x000fea0003800000 */
[----:B------:R-:W2:Y:S04]  /*00c0*/  LDG.E.64 R12, desc[UR4][R2.64] ;  /* 0x00000004020c7981 */ /* 0x000ea8000c1e1b00 */
[----:B------:R-:W3:Y:S04]  /*00d0*/  LDG.E.64 R6, desc[UR4][R2.64+0x10] ;  /* 0x0000100402067981 */ /* 0x000ee8000c1e1b00 */
[----:B------:R-:W4:Y:S01]  /*00e0*/  LDG.E.64 R4, desc[UR4][R2.64+0x8] ;  /* 0x0000080402047981 */ /* 0x000f22000c1e1b00 */
[----:B------:R-:W-:Y:S01]  /*00f0*/  BSSY.RECONVERGENT B1, `(.L_x_2) ;  /* 0x000007f000017945 */ /* 0x000fe20003800200 */
[----:B--2---:R-:W-:Y:S01]  /*0100*/  SHF.R.U32.HI R8, RZ, 0x2, R13 ;  /* 0x00000002ff087819 */ /* 0x004fe2000001160d */
[----:B------:R-:W-:-:S03]  /*0110*/  VIADD R20, R12, 0x161f14 ;  /* 0x00161f140c147836 */ /* 0x000fc60000000000 */
[----:B------:R-:W-:Y:S01]  /*0120*/  LOP3.LUT R8, R8, R13, RZ, 0x3c, !PT ;  /* 0x0000000d08087212 */ /* 0x000fe200078e3cff */
[----:B---3--:R-:W-:Y:S01]  /*0130*/  IMAD.SHL.U32 R9, R7, 0x10, RZ ;  /* 0x0000001007097824 */ /* 0x008fe200078e00ff */
[----:B------:R-:W-:Y:S01]  /*0140*/  SHF.R.U32.HI R15, RZ, 0x2, R6 ;  /* 0x00000002ff0f7819 */ /* 0x000fe20000011606 */
[----:B------:R-:W-:Y:S01]  /*0150*/  IMAD.MOV.U32 R21, RZ, RZ, R7 ;  /* 0x000000ffff157224 */ /* 0x000fe200078e0007 */
[----:B----4-:R-:W-:Y:S01]  /*0160*/  SHF.R.U32.HI R11, RZ, 0x2, R4 ;  /* 0x00000002ff0b7819 */ /* 0x010fe20000011604 */
[C---:B------:R-:W-:Y:S01]  /*0170*/  IMAD.SHL.U32 R10, R8.reuse, 0x2, RZ ;  /* 0x00000002080a7824 */ /* 0x040fe200078e00ff */
[----:B------:R-:W-:Y:S02]  /*0180*/  LOP3.LUT R15, R15, R6, RZ, 0x3c, !PT ;  /* 0x000000060f0f7212 */ /* 0x000fe400078e3cff */
[----:B------:R-:W-:Y:S01]  /*0190*/  LOP3.LUT R11, R11, R4, RZ, 0x3c, !PT ;  /* 0x000000040b0b7212 */ /* 0x000fe200078e3cff */
[----:B------:R0:W-:Y:S01]  /*01a0*/  STG.E.64 desc[UR4][R2.64], R20 ;  /* 0x0000001402007986 */ /* 0x0001e2000c101b04 */
[----:B------:R-:W-:-:S03]  /*01b0*/  LOP3.LUT R10, R8, R10, R9, 0x96, !PT ;  /* 0x0000000a080a7212 */ /* 0x000fc600078e9609 */
[----:B------:R-:W-:Y:S01]  /*01c0*/  IMAD.SHL.U32 R8, R11, 0x2, RZ ;  /* 0x000000020b087824 */ /* 0x000fe200078e00ff */
[----:B------:R-:W-:-:S04]  /*01d0*/  LOP3.LUT R10, R10, R7, RZ, 0x3c, !PT ;  /* 0x000000070a0a7212 */ /* 0x000fc800078e3cff */
[----:B------:R-:W-:Y:S01]  /*01e0*/  IADD3 R13, PT, PT, R12, 0x587c5, R10 ;  /* 0x000587c50c0d7810 */ /* 0x000fe20007ffe00a */
[----:B------:R-:W-:-:S05]  /*01f0*/  IMAD.SHL.U32 R4, R10, 0x10, RZ ;  /* 0x000000100a047824 */ /* 0x000fca00078e00ff */
[----:B------:R-:W-:Y:S02]  /*0200*/  LOP3.LUT R11, R11, R8, R4, 0x96, !PT ;  /* 0x000000080b0b7212 */ /* 0x000fe400078e9604 */
[----:B------:R-:W-:Y:S02]  /*0210*/  SHF.R.U32.HI R4, RZ, 0x2, R5 ;  /* 0x00000002ff047819 */ /* 0x000fe40000011605 */
[----:B------:R-:W-:Y:S02]  /*0220*/  LOP3.LUT R11, R11, R10, RZ, 0x3c, !PT ;  /* 0x0000000a0b0b7212 */ /* 0x000fe400078e3cff */
[----:B------:R-:W-:Y:S02]  /*0230*/  LOP3.LUT R4, R4, R5, RZ, 0x3c, !PT ;  /* 0x0000000504047212 */ /* 0x000fe400078e3cff */
[----:B------:R-:W-:Y:S01]  /*0240*/  IADD3 R8, PT, PT, R12, 0xb0f8a, R11 ;  /* 0x000b0f8a0c087810 */ /* 0x000fe20007ffe00b */
[----:B------:R-:W-:Y:S01]  /*0250*/  IMAD.SHL.U32 R5, R11, 0x10, RZ ;  /* 0x000000100b057824 */ /* 0x000fe200078e00ff */
[----:B------:R0:W-:Y:S03]  /*0260*/  STG.E.64 desc[UR4][R2.64+0x8], R10 ;  /* 0x0000080a02007986 */ /* 0x0001e6000c101b04 */
[----:B------:R-:W-:-:S03]  /*0270*/  IMAD.WIDE.U32 R8, R8, 0x200000, RZ ;  /* 0x0020000008087825 */ /* 0x000fc600078e00ff */
[----:B------:R-:W-:Y:S01]  /*0280*/  LOP3.LUT R8, R8, R13, RZ, 0x3c, !PT ;  /* 0x0000000d08087212 */ /* 0x000fe200078e3cff */
[----:B------:R-:W-:-:S03]  /*0290*/  IMAD.SHL.U32 R13, R4, 0x2, RZ ;  /* 0x00000002040d7824 */ /* 0x000fc600078e00ff */
[----:B------:R-:W1:Y:S02]  /*02a0*/  I2F.F64.U64 R16, R8 ;  /* 0x0000000800107312 */ /* 0x000e640000301800 */
[----:B------:R-:W-:Y:S01]  /*02b0*/  LOP3.LUT R14, R4, R13, R5, 0x96, !PT ;  /* 0x0000000d040e7212 */ /* 0x000fe200078e9605 */
[----:B------:R-:W-:Y:S01]  /*02c0*/  IMAD.MOV.U32 R4, RZ, RZ, 0x0 ;  /* 0x00000000ff047424 */ /* 0x000fe200078e00ff */
[----:B------:R-:W-:Y:S01]  /*02d0*/  SHF.L.U32 R13, R15, 0x1, RZ ;  /* 0x000000010f0d7819 */ /* 0x000fe200000006ff */
[----:B------:R-:W-:Y:S01]  /*02e0*/  IMAD.MOV.U32 R5, RZ, RZ, 0x3ca00000 ;  /* 0x3ca00000ff057424 */ /* 0x000fe200078e00ff */
[----:B------:R-:W-:-:S05]  /*02f0*/  LOP3.LUT R14, R14, R11, RZ, 0x3c, !PT ;  /* 0x0000000b0e0e7212 */ /* 0x000fca00078e3cff */
[----:B------:R-:W-:Y:S01]  /*0300*/  IMAD.SHL.U32 R6, R14, 0x10, RZ ;  /* 0x000000100e067824 */ /* 0x000fe200078e00ff */
[----:B-1----:R-:W-:-:S04]  /*0310*/  DFMA R16, R16, R4, 5.5511151231257827021e-17 ;  /* 0x3c9000001010742b */ /* 0x002fc80000000004 */
[----:B------:R-:W-:Y:S02]  /*0320*/  LOP3.LUT R15, R15, R13, R6, 0x96, !PT ;  /* 0x0000000d0f0f7212 */ /* 0x000fe400078e9606 */
[----:B------:R-:W-:Y:S02]  /*0330*/  IADD3 R13, PT, PT, R12, 0x10974f, R14 ;  /* 0x0010974f0c0d7810 */ /* 0x000fe40007ffe00e */
[----:B------:R-:W-:Y:S02]  /*0340*/  LOP3.LUT R15, R15, R14, RZ, 0x3c, !PT ;  /* 0x0000000e0f0f7212 */ /* 0x000fe400078e3cff */
[----:B------:R-:W-:Y:S01]  /*0350*/  ISETP.GT.AND P0, PT, R17, 0xfffff, PT ;  /* 0x000fffff1100780c */ /* 0x000fe20003f04270 */
[----:B------:R-:W-:Y:S02]  /*0360*/  IMAD.MOV.U32 R8, RZ, RZ, R16 ;  /* 0x000000ffff087224 */ /* 0x000fe400078e0010 */
[----:B------:R0:W-:Y:S01]  /*0370*/  STG.E.64 desc[UR4][R2.64+0x10], R14 ;  /* 0x0000100e02007986 */ /* 0x0001e2000c101b04 */
[----:B------:R-:W-:-:S02]  /*0380*/  IMAD.MOV.U32 R9, RZ, RZ, R17 ;  /* 0x000000ffff097224 */ /* 0x000fc400078e0011 */
[----:B------:R-:W-:Y:S02]  /*0390*/  IMAD.IADD R18, R15, 0x1, R20 ;  /* 0x000000010f127824 */ /* 0x000fe400078e0214 */
[----:B------:R-:W-:Y:S02]  /*03a0*/  IMAD.MOV.U32 R7, RZ, RZ, R17 ;  /* 0x000000ffff077224 */ /* 0x000fe400078e0011 */
[----:B------:R-:W-:-:S03]  /*03b0*/  IMAD.WIDE.U32 R18, R18, 0x200000, RZ ;  /* 0x0020000012127825 */ /* 0x000fc600078e00ff */
[----:B------:R-:W-:Y:S01]  /*03c0*/  @!P0 DMUL R8, R8, 1.80143985094819840000e+16 ;  /* 0x4350000008088828 */ /* 0x000fe20000000000 */
[----:B------:R-:W-:-:S04]  /*03d0*/  LOP3.LUT R18, R18, R13, RZ, 0x3c, !PT ;  /* 0x0000000d12127212 */ /* 0x000fc800078e3cff */
[----:B------:R-:W1:Y:S05]  /*03e0*/  I2F.F64.U64 R12, R18 ;  /* 0x00000012000c7312 */ /* 0x000e6a0000301800 */
[----:B------:R-:W-:Y:S01]  /*03f0*/  @!P0 MOV R7, R9 ;  /* 0x0000000900078202 */ /* 0x000fe20000000f00 */
[----:B------:R-:W-:-:S04]  /*0400*/  @!P0 IMAD.MOV.U32 R16, RZ, RZ, R8 ;  /* 0x000000ffff108224 */ /* 0x000fc800078e0008 */
[----:B------:R-:W-:-:S05]  /*0410*/  VIADD R6, R7, 0xffffffff ;  /* 0xffffffff07067836 */ /* 0x000fca0000000000 */
[----:B------:R-:W-:Y:S01]  /*0420*/  ISETP.GT.U32.AND P1, PT, R6, 0x7feffffe, PT ;  /* 0x7feffffe0600780c */ /* 0x000fe20003f24070 */
[----:B-1----:R-:W-:Y:S01]  /*0430*/  DFMA R4, R12, 2.2204460492503130808e-16, R4 ;  /* 0x3cb000000c04782b */ /* 0x002fe20000000004 */
[----:B------:R-:W-:Y:S02]  /*0440*/  IMAD.MOV.U32 R6, RZ, RZ, -0x3ff ;  /* 0xfffffc01ff067424 */ /* 0x000fe400078e00ff */
[----:B------:R-:W-:-:S09]  /*0450*/  @!P0 IMAD.MOV.U32 R6, RZ, RZ, -0x435 ;  /* 0xfffffbcbff068424 */ /* 0x000fd200078e00ff */
[----:B0-----:R-:W-:Y:S05]  /*0460*/  @P1 BRA `(.L_x_3) ;  /* 0x0000000400041947 */ /* 0x001fea0003800000 */
[----:B------:R-:W-:Y:S01]  /*0470*/  LOP3.LUT R8, R7, 0xfffff, RZ, 0xc0, !PT ;  /* 0x000fffff07087812 */ /* 0x000fe200078ec0ff */
[----:B------:R-:W-:Y:S01]  /*0480*/  IMAD.MOV.U32 R18, RZ, RZ, -0x748574fc ;  /* 0x8b7a8b04ff127424 */ /* 0x000fe200078e00ff */
[----:B------:R-:W-:Y:S01]  /*0490*/  MOV R10, RZ ;  /* 0x000000ff000a7202 */ /* 0x000fe20000000f00 */
[----:B------:R-:W-:Y:S01]  /*04a0*/  IMAD.MOV.U32 R19, RZ, RZ, 0x3ed0ee25 ;  /* 0x3ed0ee25ff137424 */ /* 0x000fe200078e00ff */
[----:B------:R-:W-:Y:S01]  /*04b0*/  LOP3.LUT R9, R8, 0x3ff00000, RZ, 0xfc, !PT ;  /* 0x3ff0000008097812 */ /* 0x000fe200078efcff */
[----:B------:R-:W-:Y:S01]  /*04c0*/  IMAD.MOV.U32 R8, RZ, RZ, R16 ;  /* 0x000000ffff087224 */ /* 0x000fe200078e0010 */
[----:B------:R-:W-:Y:S01]  /*04d0*/  UMOV UR6, 0x3ae80f1e ;  /* 0x3ae80f1e00067882 */ /* 0x000fe20000000000 */
[----:B------:R-:W-:Y:S01]  /*04e0*/  UMOV UR7, 0x3eb1380b ;  /* 0x3eb1380b00077882 */ /* 0x000fe20000000000 */
[----:B------:R-:W-:Y:S01]  /*04f0*/  ISETP.GE.U32.AND P0, PT, R9, 0x3ff6a09f, PT ;  /* 0x3ff6a09f0900780c */ /* 0x000fe20003f06070 */
[----:B------:R-:W-:Y:S01]  /*0500*/  IMAD.MOV.U32 R21, RZ, RZ, 0x43300000 ;  /* 0x43300000ff157424 */ /* 0x000fe200078e00ff */
[----:B------:R-:W-:Y:S01]  /*0510*/  LEA.HI R20, R7, R6, RZ, 0xc ;  /* 0x0000000607147211 */ /* 0x000fe200078f60ff */
[----:B------:R-:W-:Y:S01]  /*0520*/  UMOV UR8, 0x80000000 ;  /* 0x8000000000087882 */ /* 0x000fe20000000000 */
[----:B------:R-:W-:-:S09]  /*0530*/  UMOV UR9, 0x43300000 ;  /* 0x4330000000097882 */ /* 0x000fd20000000000 */
[----:B------:R-:W-:Y:S02]  /*0540*/  @P0 VIADD R11, R9, 0xfff00000 ;  /* 0xfff00000090b0836 */ /* 0x000fe40000000000 */
[----:B------:R-:W-:Y:S02]  /*0550*/  @P0 VIADD R20, R20, 0x1 ;  /* 0x0000000114140836 */ /* 0x000fe40000000000 */
[----:B------:R-:W-:-:S03]  /*0560*/  @P0 IMAD.MOV.U32 R9, RZ, RZ, R11 ;  /* 0x000000ffff090224 */ /* 0x000fc600078e000b */
[----:B------:R-:W-:-:S03]  /*0570*/  LOP3.LUT R20, R20, 0x80000000, RZ, 0x3c, !PT ;  /* 0x8000000014147812 */ /* 0x000fc600078e3cff */
[C---:B------:R-:W-:Y:S02]  /*0580*/  DADD R16, R8.reuse, 1 ;  /* 0x3ff0000008107429 */ /* 0x040fe40000000000 */
[----:B------:R-:W-:-:S04]  /*0590*/  DADD R8, R8, -1 ;  /* 0xbff0000008087429 */ /* 0x000fc80000000000 */
[----:B------:R-:W0:Y:S02]  /*05a0*/  MUFU.RCP64H R11, R17 ;  /* 0x00000011000b7308 */ /* 0x000e240000001800 */
[----:B0-----:R-:W-:-:S08]  /*05b0*/  DFMA R12, -R16, R10, 1 ;  /* 0x3ff00000100c742b */ /* 0x001fd0000000010a */
[----:B------:R-:W-:-:S08]  /*05c0*/  DFMA R12, R12, R12, R12 ;  /* 0x0000000c0c0c722b */ /* 0x000fd0000000000c */
[----:B------:R-:W-:-:S08]  /*05d0*/  DFMA R10, R10, R12, R10 ;  /* 0x0000000c0a0a722b */ /* 0x000fd0000000000a */
[----:B------:R-:W-:-:S08]  /*05e0*/  DMUL R12, R8, R10 ;  /* 0x0000000a080c7228 */ /* 0x000fd00000000000 */
[----:B------:R-:W-:-:S08]  /*05f0*/  DFMA R12, R8, R10, R12 ;  /* 0x0000000a080c722b */ /* 0x000fd0000000000c */
[----:B------:R-:W-:Y:S02]  /*0600*/  DMUL R14, R12, R12 ;  /* 0x0000000c0c0e7228 */ /* 0x000fe40000000000 */
[----:B------:R-:W-:-:S06]  /*0610*/  DADD R6, R8, -R12 ;  /* 0x0000000008067229 */ /* 0x000fcc000000080c */
[----:B------:R-:W-:Y:S01]  /*0620*/  DFMA R16, R14, UR6, R18 ;  /* 0x000000060e107c2b */ /* 0x000fe20008000012 */
[----:B------:R-:W-:Y:S01]  /*0630*/  UMOV UR6, 0x9f02676f ;  /* 0x9f02676f00067882 */ /* 0x000fe20000000000 */
[----:B------:R-:W-:Y:S01]  /*0640*/  UMOV UR7, 0x3ef3b266 ;  /* 0x3ef3b26600077882 */ /* 0x000fe20000000000 */
[----:B------:R-:W-:Y:S02]  /*0650*/  DADD R18, R6, R6 ;  /* 0x0000000006127229 */ /* 0x000fe40000000006 */
[----:B------:R-:W-:Y:S01]  /*0660*/  DADD R6, R20, -UR8 ;  /* 0x8000000814067e29 */ /* 0x000fe20008000000 */
[----:B------:R-:W-:Y:S01]  /*0670*/  UMOV UR8, 0xfefa39ef ;  /* 0xfefa39ef00087882 */ /* 0x000fe20000000000 */
[----:B------:R-:W-:Y:S01]  /*0680*/  UMOV UR9, 0x3fe62e42 ;  /* 0x3fe62e4200097882 */ /* 0x000fe20000000000 */
[----:B------:R-:W-:Y:S01]  /*0690*/  DFMA R16, R14, R16, UR6 ;  /* 0x000000060e107e2b */ /* 0x000fe20008000010 */
[----:B------:R-:W-:Y:S01]  /*06a0*/  UMOV UR6, 0xa9ab0956 ;  /* 0xa9ab095600067882 */ /* 0x000fe20000000000 */
[----:B------:R-:W-:Y:S01]  /*06b0*/  UMOV UR7, 0x3f1745cb ;  /* 0x3f1745cb00077882 */ /* 0x000fe20000000000 */
[----:B------:R-:W-:-:S02]  /*06c0*/  DFMA R18, R8, -R12, R18 ;  /* 0x8000000c0812722b */ /* 0x000fc40000000012 */
[----:B------:R-:W-:-:S03]  /*06d0*/  DFMA R8, R6, UR8, R12 ;  /* 0x0000000806087c2b */ /* 0x000fc6000800000c */
[----:B------:R-:W-:Y:S01]  /*06e0*/  DFMA R16, R14, R16, UR6 ;  /* 0x000000060e107e2b */ /* 0x000fe20008000010 */
[----:B------:R-:W-:Y:S01]  /*06f0*/  UMOV UR6, 0x2d1b5154 ;  /* 0x2d1b515400067882 */ /* 0x000fe20000000000 */
[----:B------:R-:W-:Y:S01]  /*0700*/  UMOV UR7, 0x3f3c71c7 ;  /* 0x3f3c71c700077882 */ /* 0x000fe20000000000 */
[----:B------:R-:W-:-:S05]  /*0710*/  DMUL R18, R10, R18 ;  /* 0x000000120a127228 */ /* 0x000fca0000000000 */
[----:B------:R-:W-:Y:S01]  /*0720*/  DFMA R16, R14, R16, UR6 ;  /* 0x000000060e107e2b */ /* 0x000fe20008000010 */
[----:B------:R-:W-:Y:S01]  /*0730*/  UMOV UR6, 0x923be72d ;  /* 0x923be72d00067882 */ /* 0x000fe20000000000 */
[----:B------:R-:W-:-:S06]  /*0740*/  UMOV UR7, 0x3f624924 ;  /* 0x3f62492400077882 */ /* 0x000fcc0000000000 */
        /* <DEDUP_REMOVED lines=8> */
[----:B------:R-:W-:Y:S02]  /*07d0*/  UMOV UR7, 0x3fe62e42 ;  /* 0x3fe62e4200077882 */ /* 0x000fe40000000000 */
[----:B------:R-:W-:Y:S01]  /*07e0*/  DFMA R20, R6, -UR6, R8 ;  /* 0x8000000606147c2b */ /* 0x000fe20008000008 */
[----:B------:R-:W-:Y:S01]  /*07f0*/  UMOV UR6, 0x3b39803f ;  /* 0x3b39803f00067882 */ /* 0x000fe20000000000 */
[----:B------:R-:W-:Y:S02]  /*0800*/  UMOV UR7, 0x3c7abc9e ;  /* 0x3c7abc9e00077882 */ /* 0x000fe40000000000 */
[----:B------:R-:W-:-:S04]  /*0810*/  DMUL R16, R14, R16 ;  /* 0x000000100e107228 */ /* 0x000fc80000000000 */
[----:B------:R-:W-:-:S04]  /*0820*/  DADD R20, -R12, R20 ;  /* 0x000000000c147229 */ /* 0x000fc80000000114 */
[----:B------:R-:W-:-:S08]  /*0830*/  DFMA R16, R12, R16, R18 ;  /* 0x000000100c10722b */ /* 0x000fd00000000012 */
[----:B------:R-:W-:-:S08]  /*0840*/  DADD R16, R16, -R20 ;  /* 0x0000000010107229 */ /* 0x000fd00000000814 */
[----:B------:R-:W-:-:S08]  /*0850*/  DFMA R6, R6, UR6, R16 ;  /* 0x0000000606067c2b */ /* 0x000fd00008000010 */
[----:B------:R-:W-:Y:S01]  /*0860*/  DADD R6, R8, R6 ;  /* 0x0000000008067229 */ /* 0x000fe20000000006 */
[----:B------:R-:W-:Y:S10]  /*0870*/  BRA `(.L_x_4) ;  /* 0x0000000000187947 */ /* 0x000ff40003800000 */
.L_x_3:
[----:B------:R-:W-:Y:S01]  /*0880*/  IMAD.MOV.U32 R6, RZ, RZ, 0x0 ;  /* 0x00000000ff067424 */ /* 0x000fe200078e00ff */
[----:B------:R-:W-:Y:S01]  /*0890*/  LOP3.LUT P0, RZ, R9, 0x7fffffff, RZ, 0xc0, !PT ;  /* 0x7fffffff09ff7812 */ /* 0x000fe2000780c0ff */
[----:B------:R-:W-:-:S06]  /*08a0*/  IMAD.MOV.U32 R7, RZ, RZ, 0x7ff00000 ;  /* 0x7ff00000ff077424 */ /* 0x000fcc00078e00ff */
[----:B------:R-:W-:-:S10]  /*08b0*/  DFMA R6, R8, R6, +INF ;  /* 0x7ff000000806742b */ /* 0x000fd40000000006 */
[----:B------:R-:W-:Y:S02]  /*08c0*/  FSEL R6, R6, RZ, P0 ;  /* 0x000000ff06067208 */ /* 0x000fe40000000000 */
[----:B------:R-:W-:-:S07]  /*08d0*/  FSEL R7, R7, -QNAN , P0 ;  /* 0xfff0000007077808 */ /* 0x000fce0000000000 */
.L_x_4:
[----:B------:R-:W-:Y:S05]  /*08e0*/  BSYNC.RECONVERGENT B1 ;  /* 0x0000000000017941 */ /* 0x000fea0003800200 */
.L_x_2:
[----:B------:R-:W-:Y:S01]  /*08f0*/  DMUL R14, RZ, R4 ;  /* 0x00000004ff0e7228 */ /* 0x000fe20000000000 */
[----:B------:R-:W-:Y:S01]  /*0900*/  IMAD.SHL.U32 R8, R5, 0x2, RZ ;  /* 0x0000000205087824 */ /* 0x000fe200078e00ff */
[----:B------:R-:W-:Y:S01]  /*0910*/  UMOV UR6, 0x33145c07 ;  /* 0x33145c0700067882 */ /* 0x000fe20000000000 */
[----:B------:R-:W-:Y:S01]  /*0920*/  UMOV UR7, 0x3ca1a626 ;  /* 0x3ca1a62600077882 */ /* 0x000fe20000000000 */
[----:B------:R-:W-:Y:S01]  /*0930*/  IMAD.MOV.U32 R10, RZ, RZ, -0x3e107ad8 ;  /* 0xc1ef8528ff0a7424 */ /* 0x000fe200078e00ff */
[----:B------:R-:W-:Y:S01]  /*0940*/  UMOV UR8, 0xf9785eba ;  /* 0xf9785eba00087882 */ /* 0x000fe20000000000 */
[----:B------:R-:W-:Y:S01]  /*0950*/  ISETP.GT.U32.AND P0, PT, R8, -0x79800000, PT ;  /* 0x868000000800780c */ /* 0x000fe20003f04070 */
[----:B------:R-:W-:Y:S01]  /*0960*/  IMAD.MOV.U32 R11, RZ, RZ, 0x3e21eea7 ;  /* 0x3e21eea7ff0b7424 */ /* 0x000fe200078e00ff */
[----:B------:R-:W-:Y:S01]  /*0970*/  UMOV UR9, 0x3de5db65 ;  /* 0x3de5db6500097882 */ /* 0x000fe20000000000 */
[----:B------:R-:W-:Y:S01]  /*0980*/  IMAD.MOV.U32 R18, RZ, RZ, 0x2cb0d246 ;  /* 0x2cb0d246ff127424 */ /* 0x000fe200078e00ff */
[----:B------:R-:W-:Y:S01]  /*0990*/  FSEL R9, R15, R5, P0 ;  /* 0x000000050f097208 */ /* 0x000fe20000000000 */
[----:B------:R-:W-:Y:S01]  /*09a0*/  IMAD.MOV.U32 R19, RZ, RZ, 0x3e5ae5f1 ;  /* 0x3e5ae5f1ff137424 */ /* 0x000fe200078e00ff */
[----:B------:R-:W-:Y:S01]  /*09b0*/  FSEL R14, R14, R4, P0 ;  /* 0x000000040e0e7208 */ /* 0x000fe20000000000 */
[----:B------:R-:W-:Y:S01]  /*09c0*/  DMUL R6, R6, -2 ;  /* 0xc000000006067828 */ /* 0x000fe20000000000 */
[----:B------:R-:W-:Y:S01]  /*09d0*/  IADD3 R15, PT, PT, R9, 0x100000, RZ ;  /* 0x00100000090f7810 */ /* 0x000fe20007ffe0ff */
[----:B------:R-:W-:Y:S01]  /*09e0*/  IMAD.MOV.U32 R24, RZ, RZ, 0x0 ;  /* 0x00000000ff187424 */ /* 0x000fe200078e00ff */
[----:B------:R-:W-:Y:S01]  /*09f0*/  MOV R25, 0x3fd80000 ;  /* 0x3fd8000000197802 */ /* 0x000fe20000000f00 */
[----:B------:R-:W-:Y:S01]  /*0a00*/  IMAD.MOV.U32 R8, RZ, RZ, R14 ;  /* 0x000000ffff087224 */ /* 0x000fe200078e000e */
[----:B------:R-:W0:Y:S01]  /*0a10*/  FRND.F64 R4, R14 ;  /* 0x0000000e00047313 */ /* 0x000e220000301800 */
[----:B------:R-:W-:Y:S07]  /*0a20*/  BSSY.RECONVERGENT B1, `(.L_x_5) ;  /* 0x0000047000017945 */ /* 0x000fee0003800200 */
[----:B------:R-:W1:Y:S01]  /*0a30*/  F2I.S64.F64 R14, R14 ;  /* 0x0000000e000e7311 */ /* 0x000e620000301900 */
[----:B0-----:R-:W-:-:S08]  /*0a40*/  DFMA R4, R4, -0.5, R8 ;  /* 0xbfe000000404782b */ /* 0x001fd00000000008 */
[----:B------:R-:W-:Y:S01]  /*0a50*/  DMUL R12, R4, UR6 ;  /* 0x00000006040c7c28 */ /* 0x000fe20008000000 */
[----:B------:R-:W-:Y:S01]  /*0a60*/  UMOV UR6, 0x54442d18 ;  /* 0x54442d1800067882 */ /* 0x000fe20000000000 */
[----:B------:R-:W-:Y:S01]  /*0a70*/  UMOV UR7, 0x400921fb ;  /* 0x400921fb00077882 */ /* 0x000fe20000000000 */
[----:B-1----:R-:W-:-:S05]  /*0a80*/  LOP3.LUT P1, RZ, R14, 0x2, RZ, 0xc0, !PT ;  /* 0x000000020eff7812 */ /* 0x002fca000782c0ff */
[----:B------:R-:W-:Y:S01]  /*0a90*/  DFMA R12, R4, UR6, R12 ;  /* 0x00000006040c7c2b */ /* 0x000fe2000800000c */
[----:B------:R-:W-:Y:S01]  /*0aa0*/  UMOV UR6, 0x20fd8164 ;  /* 0x20fd816400067882 */ /* 0x000fe20000000000 */
[----:B------:R-:W-:Y:S01]  /*0ab0*/  UMOV UR7, 0x3da8ff83 ;  /* 0x3da8ff8300077882 */ /* 0x000fe20000000000 */
[----:B------:R-:W0:Y:S01]  /*0ac0*/  MUFU.RSQ64H R5, R7 ;  /* 0x0000000700057308 */ /* 0x000e220000001c00 */
[----:B------:R-:W-:-:S04]  /*0ad0*/  VIADD R4, R7, 0xfcb00000 ;  /* 0xfcb0000007047836 */ /* 0x000fc80000000000 */
[----:B------:R-:W-:-:S08]  /*0ae0*/  DMUL R16, R12, R12 ;  /* 0x0000000c0c107228 */ /* 0x000fd00000000000 */
[C---:B------:R-:W-:Y:S01]  /*0af0*/  DFMA R10, R16.reuse, -UR6, R10 ;  /* 0x80000006100a7c2b */ /* 0x040fe2000800000a */
[----:B------:R-:W-:Y:S01]  /*0b00*/  UMOV UR6, 0x8e06e6d9 ;  /* 0x8e06e6d900067882 */ /* 0x000fe20000000000 */
[----:B------:R-:W-:Y:S01]  /*0b10*/  DFMA R18, R16, UR8, -R18 ;  /* 0x0000000810127c2b */ /* 0x000fe20008000812 */
[----:B------:R-:W-:Y:S01]  /*0b20*/  UMOV UR7, 0x3e927e4f ;  /* 0x3e927e4f00077882 */ /* 0x000fe20000000000 */
[----:B------:R-:W-:Y:S01]  /*0b30*/  UMOV UR8, 0x69ace392 ;  /* 0x69ace39200087882 */ /* 0x000fe20000000000 */
[----:B------:R-:W-:Y:S01]  /*0b40*/  UMOV UR9, 0x3ec71de3 ;  /* 0x3ec71de300097882 */ /* 0x000fe20000000000 */
[----:B0-----:R-:W-:Y:S02]  /*0b50*/  DMUL R20, R4, R4 ;  /* 0x0000000404147228 */ /* 0x001fe40000000000 */
[C---:B------:R-:W-:Y:S01]  /*0b60*/  DFMA R10, R16.reuse, R10, -UR6 ;  /* 0x80000006100a7e2b */ /* 0x040fe2000800000a */
[----:B------:R-:W-:Y:S01]  /*0b70*/  UMOV UR6, 0x19ddbce9 ;  /* 0x19ddbce900067882 */ /* 0x000fe20000000000 */
[----:B------:R-:W-:Y:S01]  /*0b80*/  DFMA R18, R16, R18, UR8 ;  /* 0x0000000810127e2b */ /* 0x000fe20008000012 */
[----:B------:R-:W-:Y:S01]  /*0b90*/  UMOV UR7, 0x3efa01a0 ;  /* 0x3efa01a000077882 */ /* 0x000fe20000000000 */
[----:B------:R-:W-:Y:S01]  /*0ba0*/  UMOV UR8, 0x19db62a1 ;  /* 0x19db62a100087882 */ /* 0x000fe20000000000 */
[----:B------:R-:W-:-:S03]  /*0bb0*/  UMOV UR9, 0x3f2a01a0 ;  /* 0x3f2a01a000097882 */ /* 0x000fc60000000000 */
[C---:B------:R-:W-:Y:S01]  /*0bc0*/  DFMA R10, R16.reuse, R10, UR6 ;  /* 0x00000006100a7e2b */ /* 0x040fe2000800000a */
[----:B------:R-:W-:Y:S01]  /*0bd0*/  UMOV UR6, 0x16c15d47 ;  /* 0x16c15d4700067882 */ /* 0x000fe20000000000 */
[----:B------:R-:W-:Y:S01]  /*0be0*/  DFMA R18, R16, R18, -UR8 ;  /* 0x8000000810127e2b */ /* 0x000fe20008000012 */
[----:B------:R-:W-:Y:S01]  /*0bf0*/  UMOV UR7, 0x3f56c16c ;  /* 0x3f56c16c00077882 */ /* 0x000fe20000000000 */
[----:B------:R-:W-:Y:S01]  /*0c00*/  UMOV UR8, 0x11110818 ;  /* 0x1111081800087882 */ /* 0x000fe20000000000 */
[----:B------:R-:W-:-:S03]  /*0c10*/  UMOV UR9, 0x3f811111 ;  /* 0x3f81111100097882 */ /* 0x000fc60000000000 */
[C---:B------:R-:W-:Y:S01]  /*0c20*/  DFMA R22, R16.reuse, R10, -UR6 ;  /* 0x8000000610167e2b */ /* 0x040fe2000800000a */
[----:B------:R-:W-:Y:S01]  /*0c30*/  UMOV UR6, 0x55555551 ;  /* 0x5555555100067882 */ /* 0x000fe20000000000 */
[----:B------:R-:W-:Y:S01]  /*0c40*/  DFMA R18, R16, R18, UR8 ;  /* 0x0000000810127e2b */ /* 0x000fe20008000012 */
[----:B------:R-:W-:Y:S01]  /*0c50*/  UMOV UR7, 0x3fa55555 ;  /* 0x3fa5555500077882 */ /* 0x000fe20000000000 */
[----:B------:R-:W-:Y:S01]  /*0c60*/  UMOV UR8, 0x55555554 ;  /* 0x5555555400087882 */ /* 0x000fe20000000000 */
[----:B------:R-:W-:Y:S01]  /*0c70*/  UMOV UR9, 0x3fc55555 ;  /* 0x3fc5555500097882 */ /* 0x000fe20000000000 */
[----:B------:R-:W-:Y:S02]  /*0c80*/  DFMA R10, R6, -R20, 1 ;  /* 0x3ff00000060a742b */ /* 0x000fe40000000814 */
[C---:B------:R-:W-:Y:S02]  /*0c90*/  DFMA R22, R16.reuse, R22, UR6 ;  /* 0x0000000610167e2b */ /* 0x040fe40008000016 */
[----:B------:R-:W-:-:S04]  /*0ca0*/  DFMA R20, R16, R18, -UR8 ;  /* 0x8000000810147e2b */ /* 0x000fc80008000012 */
[----:B------:R-:W-:Y:S02]  /*0cb0*/  DFMA R18, R10, R24, 0.5 ;  /* 0x3fe000000a12742b */ /* 0x000fe40000000018 */
[----:B------:R-:W-:Y:S02]  /*0cc0*/  DFMA R22, R16, R22, -0.5 ;  /* 0xbfe000001016742b */ /* 0x000fe40000000016 */
[----:B------:R-:W-:Y:S02]  /*0cd0*/  DMUL R10, R4, R10 ;  /* 0x0000000a040a7228 */ /* 0x000fe40000000000 */
[----:B------:R-:W-:-:S04]  /*0ce0*/  DFMA R20, R16, R20, RZ ;  /* 0x000000141014722b */ /* 0x000fc800000000ff */
[----:B------:R-:W-:Y:S02]  /*0cf0*/  DFMA R16, R16, R22, 1 ;  /* 0x3ff000001010742b */ /* 0x000fe40000000016 */
[----:B------:R-:W-:Y:S02]  /*0d00*/  DFMA R10, R18, R10, R4 ;  /* 0x0000000a120a722b */ /* 0x000fe40000000004 */
[----:B------:R-:W-:Y:S01]  /*0d10*/  DFMA R22, R12, R20, R12 ;  /* 0x000000140c16722b */ /* 0x000fe2000000000c */
[----:B------:R-:W-:-:S04]  /*0d20*/  LOP3.LUT R18, R14, 0x1, RZ, 0xc0, !PT ;  /* 0x000000010e127812 */ /* 0x000fc800078ec0ff */
[----:B------:R-:W-:Y:S01]  /*0d30*/  ISETP.NE.U32.AND P0, PT, R18, 0x1, PT ;  /* 0x000000011200780c */ /* 0x000fe20003f05070 */
[----:B------:R-:W-:Y:S02]  /*0d40*/  DMUL R12, R6, R10 ;  /* 0x0000000a060c7228 */ /* 0x000fe40000000000 */
[----:B------:R-:W-:Y:S01]  /*0d50*/  VIADD R21, R11, 0xfff00000 ;  /* 0xfff000000b157836 */ /* 0x000fe20000000000 */
[----:B------:R-:W-:Y:S01]  /*0d60*/  ISETP.NE.U32.AND.EX P0, PT, RZ, RZ, PT, P0 ;  /* 0x000000ffff00720c */ /* 0x000fe20003f05100 */
[----:B------:R-:W-:Y:S01]  /*0d70*/  IMAD.MOV.U32 R20, RZ, RZ, R10 ;  /* 0x000000ffff147224 */ /* 0x000fe200078e000a */
[----:B------:R-:W-:Y:S02]  /*0d80*/  LOP3.LUT R25, R23, 0x80000000, RZ, 0x3c, !PT ;  /* 0x8000000017197812 */ /* 0x000fe400078e3cff */
[----:B------:R-:W-:Y:S01]  /*0d90*/  FSEL R14, R16, R22, !P0 ;  /* 0x00000016100e7208 */ /* 0x000fe20004000000 */
[----:B------:R-:W-:Y:S01]  /*0da0*/  DFMA R18, R12, -R12, R6 ;  /* 0x8000000c0c12722b */ /* 0x000fe20000000006 */
[----:B------:R-:W-:-:S02]  /*0db0*/  FSEL R15, R17, R23, !P0 ;  /* 0x00000017110f7208 */ /* 0x000fc40004000000 */
[----:B------:R-:W-:Y:S02]  /*0dc0*/  FSEL R16, R22, R16, !P0 ;  /* 0x0000001016107208 */ /* 0x000fe40004000000 */
[----:B------:R-:W-:Y:S02]  /*0dd0*/  FSEL R17, R25, R17, !P0 ;  /* 0x0000001119117208 */ /* 0x000fe40004000000 */
[----:B------:R-:W-:Y:S01]  /*0de0*/  ISETP.GE.U32.AND P0, PT, R4, 0x7ca00000, PT ;  /* 0x7ca000000400780c */ /* 0x000fe20003f06070 */
[----:B------:R-:W-:Y:S01]  /*0df0*/  DFMA R22, R18, R20, R12 ;  /* 0x000000141216722b */ /* 0x000fe2000000000c */
[----:B------:R-:W-:Y:S02]  /*0e00*/  @P1 LOP3.LUT R25, R15, 0x80000000, RZ, 0x3c, !PT ;  /* 0x800000000f191812 */ /* 0x000fe400078e3cff */
[----:B------:R-:W-:-:S03]  /*0e10*/  @P1 LOP3.LUT R27, R17, 0x80000000, RZ, 0x3c, !PT ;  /* 0x80000000111b1812 */ /* 0x000fc600078e3cff */
[----:B------:R-:W-:Y:S02]  /*0e20*/  @P1 IMAD.MOV.U32 R15, RZ, RZ, R25 ;  /* 0x000000ffff0f1224 */ /* 0x000fe400078e0019 */
[----:B------:R-:W-:-:S04]  /*0e30*/  @P1 IMAD.MOV.U32 R17, RZ, RZ, R27 ;  /* 0x000000ffff111224 */ /* 0x000fc800078e001b */
[----:B------:R-:W-:Y:S05]  /*0e40*/  @!P0 BRA `(.L_x_6) ;  /* 0x0000000000108947 */ /* 0x000fea0003800000 */
[----:B------:R-:W-:-:S07]  /*0e50*/  MOV R22, 0xe70 ;  /* 0x00000e7000167802 */ /* 0x000fce0000000f00 */
[----:B------:R-:W-:Y:S05]  /*0e60*/  CALL.REL.NOINC `($__internal_0_$__cuda_sm20_dsqrt_rn_f64_mediumpath_v1) ;  /* 0x0000000000587944 */ /* 0x000fea0003c00000 */
[----:B------:R-:W-:Y:S02]  /*0e70*/  IMAD.MOV.U32 R22, RZ, RZ, R6 ;  /* 0x000000ffff167224 */ /* 0x000fe400078e0006 */
[----:B------:R-:W-:-:S07]  /*0e80*/  IMAD.MOV.U32 R23, RZ, RZ, R7 ;  /* 0x000000ffff177224 */ /* 0x000fce00078e0007 */
.L_x_6:
[----:B------:R-:W-:Y:S05]  /*0e90*/  BSYNC.RECONVERGENT B1 ;  /* 0x0000000000017941 */ /* 0x000fea0003800200 */
.L_x_5:
[----:B------:R-:W-:Y:S01]  /*0ea0*/  DADD R16, RZ, R16 ;  /* 0x00000000ff107229 */ /* 0x000fe20000000010 */
[----:B------:R-:W0:Y:S01]  /*0eb0*/  FRND.F64.TRUNC R4, R8 ;  /* 0x0000000800047313 */ /* 0x000e22000030d800 */
[----:B------:R-:W-:Y:S01]  /*0ec0*/  IMAD.MOV.U32 R11, RZ, RZ, 0x1 ;  /* 0x00000001ff0b7424 */ /* 0x000fe200078e00ff */
[----:B------:R-:W-:-:S04]  /*0ed0*/  DMUL R6, RZ, R8 ;  /* 0x00000008ff067228 */ /* 0x000fc80000000000 */
[----:B------:R1:W-:Y:S01]  /*0ee0*/  STG.E desc[UR4][R2.64+0x1c], R11 ;  /* 0x00001c0b02007986 */ /* 0x0003e2000c101904 */
[----:B------:R-:W-:-:S07]  /*0ef0*/  DMUL R16, R16, R22 ;  /* 0x0000001610107228 */ /* 0x000fce0000000000 */
[----:B------:R1:W-:Y:S01]  /*0f00*/  STG.E.64 desc[UR4][R2.64+0x28], R16 ;  /* 0x0000281002007986 */ /* 0x0003e2000c101b04 */
[----:B0-----:R-:W-:-:S06]  /*0f10*/  DSETP.NEU.AND P0, PT, R8, R4, PT ;  /* 0x000000040800722a */ /* 0x001fcc0003f0d000 */
[----:B------:R-:W-:Y:S02]  /*0f20*/  FSEL R4, R6, R14, !P0 ;  /* 0x0000000e06047208 */ /* 0x000fe40004000000 */
[----:B------:R-:W-:-:S06]  /*0f30*/  FSEL R5, R7, R15, !P0 ;  /* 0x0000000f07057208 */ /* 0x000fcc0004000000 */
[----:B------:R-:W-:Y:S01]  /*0f40*/  DMUL R22, R22, R4 ;  /* 0x0000000416167228 */ /* 0x000fe20000000000 */
[----:B-1----:R-:W-:Y:S10]  /*0f50*/  BRA `(.L_x_7) ;  /* 0x0000000000087947 */ /* 0x002ff40003800000 */
.L_x_1:
[----:B------:R0:W5:Y:S04]  /*0f60*/  LDG.E.64 R22, desc[UR4][R2.64+0x28] ;  /* 0x0000280402167981 */ /* 0x000168000c1e1b00 */
[----:B------:R0:W-:Y:S02]  /*0f70*/  STG.E desc[UR4][R2.64+0x1c], RZ ;  /* 0x00001cff02007986 */ /* 0x0001e4000c101904 */
.L_x_7:
[----:B------:R-:W-:Y:S05]  /*0f80*/  BSYNC.RECONVERGENT B0 ;  /* 0x0000000000007941 */ /* 0x000fea0003800200 */
.L_x_0:
[----:B0-----:R-:W0:Y:S02]  /*0f90*/  LDC.64 R2, c[0x0][0x380] ;  /* 0x0000e000ff027b82 */ /* 0x001e240000000a00 */
[----:B0-----:R-:W-:-:S05]  /*0fa0*/  IMAD.WIDE R2, R0, 0x8, R2 ;  /* 0x0000000800027825 */ /* 0x001fca00078e0202 */
[----:B-----5:R-:W-:Y:S01]  /*0fb0*/  STG.E.64 desc[UR4][R2.64], R22 ;  /* 0x0000001602007986 */ /* 0x020fe2000c101b04 */
[----:B------:R-:W-:Y:S05]  /*0fc0*/  EXIT ;  /* 0x000000000000794d */ /* 0x000fea0003800000 */
        .weak           $__internal_0_$__cuda_sm20_dsqrt_rn_f64_mediumpath_v1
        .type           $__internal_0_$__cuda_sm20_dsqrt_rn_f64_mediumpath_v1,@function
        .size           $__internal_0_$__cuda_sm20_dsqrt_rn_f64_mediumpath_v1,(.L_x_32 - $__internal_0_$__cuda_sm20_dsqrt_rn_f64_mediumpath_v1)
$__internal_0_$__cuda_sm20_dsqrt_rn_f64_mediumpath_v1:
[----:B------:R-:W-:Y:S01]  /*0fd0*/  ISETP.GE.U32.AND P0, PT, R4, -0x3400000, PT ;  /* 0xfcc000000400780c */ /* 0x000fe20003f06070 */
[----:B------:R-:W-:Y:S01]  /*0fe0*/  BSSY.RECONVERGENT B2, `(.L_x_8) ;  /* 0x0000028000027945 */ /* 0x000fe20003800200 */
[----:B------:R-:W-:Y:S01]  /*0ff0*/  IMAD.MOV.U32 R4, RZ, RZ, R6 ;  /* 0x000000ffff047224 */ /* 0x000fe200078e0006 */
[----:B------:R-:W-:Y:S01]  /*1000*/  MOV R11, R21 ;  /* 0x00000015000b7202 */ /* 0x000fe20000000f00 */
[----:B------:R-:W-:Y:S02]  /*1010*/  IMAD.MOV.U32 R5, RZ, RZ, R7 ;  /* 0x000000ffff057224 */ /* 0x000fe400078e0007 */
[----:B------:R-:W-:Y:S02]  /*1020*/  IMAD.MOV.U32 R6, RZ, RZ, R18 ;  /* 0x000000ffff067224 */ /* 0x000fe400078e0012 */
[----:B------:R-:W-:-:S05]  /*1030*/  IMAD.MOV.U32 R7, RZ, RZ, R19 ;  /* 0x000000ffff077224 */ /* 0x000fca00078e0013 */
[----:B------:R-:W-:Y:S05]  /*1040*/  @!P0 BRA `(.L_x_9) ;  /* 0x0000000000208947 */ /* 0x000fea0003800000 */
[----:B------:R-:W-:-:S10]  /*1050*/  DFMA.RM R6, R6, R10, R12 ;  /* 0x0000000a0606722b */ /* 0x000fd4000000400c */
[----:B------:R-:W-:-:S05]  /*1060*/  IADD3 R10, P0, PT, R6, 0x1, RZ ;  /* 0x00000001060a7810 */ /* 0x000fca0007f1e0ff */
[----:B------:R-:W-:-:S06]  /*1070*/  IMAD.X R11, RZ, RZ, R7, P0 ;  /* 0x000000ffff0b7224 */ /* 0x000fcc00000e0607 */
[----:B------:R-:W-:-:S08]  /*1080*/  DFMA.RP R4, -R6, R10, R4 ;  /* 0x0000000a0604722b */ /* 0x000fd00000008104 */
[----:B------:R-:W-:-:S06]  /*1090*/  DSETP.GT.AND P0, PT, R4, RZ, PT ;  /* 0x000000ff0400722a */ /* 0x000fcc0003f04000 */
[----:B------:R-:W-:Y:S02]  /*10a0*/  FSEL R6, R10, R6, P0 ;  /* 0x000000060a067208 */ /* 0x000fe40000000000 */
[----:B------:R-:W-:Y:S01]  /*10b0*/  FSEL R7, R11, R7, P0 ;  /* 0x000000070b077208 */ /* 0x000fe20000000000 */
[----:B------:R-:W-:Y:S06]  /*10c0*/  BRA `(.L_x_10) ;  /* 0x0000000000647947 */ /* 0x000fec0003800000 */
.L_x_9:
[----:B------:R-:W-:-:S14]  /*10d0*/  DSETP.NE.AND P0, PT, R4, RZ, PT ;  /* 0x000000ff0400722a */ /* 0x000fdc0003f05000 */
[----:B------:R-:W-:Y:S05]  /*10e0*/  @!P0 BRA `(.L_x_11) ;  /* 0x0000000000588947 */ /* 0x000fea0003800000 */
[----:B------:R-:W-:-:S13]  /*10f0*/  ISETP.GE.AND P0, PT, R5, RZ, PT ;  /* 0x000000ff0500720c */ /* 0x000fda0003f06270 */
[----:B------:R-:W-:Y:S02]  /*1100*/  @!P0 IMAD.MOV.U32 R6, RZ, RZ, 0x0 ;  /* 0x00000000ff068424 */ /* 0x000fe400078e00ff */
[----:B------:R-:W-:Y:S01]  /*1110*/  @!P0 IMAD.MOV.U32 R7, RZ, RZ, -0x80000 ;  /* 0xfff80000ff078424 */ /* 0x000fe200078e00ff */
[----:B------:R-:W-:Y:S06]  /*1120*/  @!P0 BRA `(.L_x_10) ;  /* 0x00000000004c8947 */ /* 0x000fec0003800000 */
[----:B------:R-:W-:-:S13]  /*1130*/  ISETP.GT.AND P0, PT, R5, 0x7fefffff, PT ;  /* 0x7fefffff0500780c */ /* 0x000fda0003f04270 */
[----:B------:R-:W-:Y:S05]  /*1140*/  @P0 BRA `(.L_x_11) ;  /* 0x0000000000400947 */ /* 0x000fea0003800000 */
[----:B------:R-:W-:Y:S01]  /*1150*/  DMUL R4, R4, 8.11296384146066816958e+31 ;  /* 0x4690000004047828 */ /* 0x000fe20000000000 */
[----:B------:R-:W-:Y:S01]  /*1160*/  MOV R6, RZ ;  /* 0x000000ff00067202 */ /* 0x000fe20000000f00 */
[----:B------:R-:W-:Y:S02]  /*1170*/  IMAD.MOV.U32 R12, RZ, RZ, 0x0 ;  /* 0x00000000ff0c7424 */ /* 0x000fe400078e00ff */
[----:B------:R-:W-:Y:S02]  /*1180*/  IMAD.MOV.U32 R13, RZ, RZ, 0x3fd80000 ;  /* 0x3fd80000ff0d7424 */ /* 0x000fe400078e00ff */
[----:B------:R-:W0:Y:S02]  /*1190*/  MUFU.RSQ64H R7, R5 ;  /* 0x0000000500077308 */ /* 0x000e240000001c00 */
[----:B0-----:R-:W-:-:S08]  /*11a0*/  DMUL R10, R6, R6 ;  /* 0x00000006060a7228 */ /* 0x001fd00000000000 */
[----:B------:R-:W-:-:S08]  /*11b0*/  DFMA R10, R4, -R10, 1 ;  /* 0x3ff00000040a742b */ /* 0x000fd0000000080a */
[----:B------:R-:W-:Y:S02]  /*11c0*/  DFMA R12, R10, R12, 0.5 ;  /* 0x3fe000000a0c742b */ /* 0x000fe4000000000c */
[----:B------:R-:W-:-:S08]  /*11d0*/  DMUL R10, R6, R10 ;  /* 0x0000000a060a7228 */ /* 0x000fd00000000000 */
[----:B------:R-:W-:-:S08]  /*11e0*/  DFMA R10, R12, R10, R6 ;  /* 0x0000000a0c0a722b */ /* 0x000fd00000000006 */
[----:B------:R-:W-:Y:S02]  /*11f0*/  DMUL R6, R4, R10 ;  /* 0x0000000a04067228 */ /* 0x000fe40000000000 */
[----:B------:R-:W-:-:S06]  /*1200*/  VIADD R11, R11, 0xfff00000 ;  /* 0xfff000000b0b7836 */ /* 0x000fcc0000000000 */
[----:B------:R-:W-:-:S08]  /*1210*/  DFMA R12, R6, -R6, R4 ;  /* 0x80000006060c722b */ /* 0x000fd00000000004 */
[----:B------:R-:W-:-:S10]  /*1220*/  DFMA R6, R10, R12, R6 ;  /* 0x0000000c0a06722b */ /* 0x000fd40000000006 */
[----:B------:R-:W-:Y:S01]  /*1230*/  VIADD R7, R7, 0xfcb00000 ;  /* 0xfcb0000007077836 */ /* 0x000fe20000000000 */
[----:B------:R-:W-:Y:S06]  /*1240*/  BRA `(.L_x_10) ;  /* 0x0000000000047947 */ /* 0x000fec0003800000 */
.L_x_11:
[----:B------:R-:W-:-:S11]  /*1250*/  DADD R6, R4, R4 ;  /* 0x0000000004067229 */ /* 0x000fd60000000004 */
.L_x_10:
[----:B------:R-:W-:Y:S05]  /*1260*/  BSYNC.RECONVERGENT B2 ;  /* 0x0000000000027941 */ /* 0x000fea0003800200 */
.L_x_8:
[----:B------:R-:W-:-:S04]  /*1270*/  IMAD.MOV.U32 R23, RZ, RZ, 0x0 ;  /* 0x00000000ff177424 */ /* 0x000fc800078e00ff */
[----:B------:R-:W-:Y:S05]  /*1280*/  RET.REL.NODEC R22 `(_Z10my_kernel2PdP17curandStateXORWOW) ;  /* 0xffffffec165c7950 */ /* 0x000fea0003c3ffff */
.L_x_12:
[----:B------:R-:W-:-:S00]  /*1290*/  BRA `(.L_x_12) ;  /* 0xfffffffc00fc7947 */ /* 0x000fc0000383ffff */
[----:B------:R-:W-:-:S00]  /*12a0*/  NOP ;  /* 0x0000000000007918 */ /* 0x000fc00000000000 */
        /* <DEDUP_REMOVED lines=13> */
.L_x_32:


//--------------------- .text._Z10my_kernel1mP17curandStateXORWOW --------------------------
	.section	.text._Z10my_kernel1mP17curandStateXORWOW,"ax",@progbits
	.align	128
        .global         _Z10my_kernel1mP17curandStateXORWOW
        .type           _Z10my_kernel1mP17curandStateXORWOW,@function
        .size           _Z10my_kernel1mP17curandStateXORWOW,(.L_x_34 - _Z10my_kernel1mP17curandStateXORWOW)
        .other          _Z10my_kernel1mP17curandStateXORWOW,@"STO_CUDA_ENTRY STV_DEFAULT"
_Z10my_kernel1mP17curandStateXORWOW:
.text._Z10my_kernel1mP17curandStateXORWOW:
[----:B------:R-:W-:Y:S01]  /*0000*/  LDC R1, c[0x0][0x37c] ;  /* 0x0000df00ff017b82 */ /* 0x000fe20000000800 */
[----:B------:R-:W0:Y:S07]  /*0010*/  S2R R13, SR_TID.X ;  /* 0x00000000000d7919 */ /* 0x000e2e0000002100 */
[----:B------:R-:W1:Y:S01]  /*0020*/  LDC.64 R2, c[0x0][0x380] ;  /* 0x0000e000ff027b82 */ /* 0x000e620000000a00 */
[----:B------:R-:W2:Y:S01]  /*0030*/  LDCU.64 UR4, c[0x0][0x358] ;  /* 0x00006b00ff0477ac */ /* 0x000ea20008000a00 */
[----:B------:R-:W-:Y:S06]  /*0040*/  BSSY.RECONVERGENT B0, `(.L_x_13) ;  /* 0x00000e5000007945 */ /* 0x000fec0003800200 */
[----:B------:R-:W0:Y:S08]  /*0050*/  S2UR UR6, SR_CTAID.X ;  /* 0x00000000000679c3 */ /* 0x000e300000002500 */
[----:B------:R-:W0:Y:S08]  /*0060*/  LDC R4, c[0x0][0x360] ;  /* 0x0000d800ff047b82 */ /* 0x000e300000000800 */
[----:B------:R-:W3:Y:S01]  /*0070*/  LDC.64 R6, c[0x0][0x388] ;  /* 0x0000e200ff067b82 */ /* 0x000ee20000000a00 */
[----:B-1----:R-:W-:-:S02]  /*0080*/  LOP3.LUT R0, R2, 0xaad26b49, RZ, 0x3c, !PT ;  /* 0xaad26b4902007812 */ /* 0x002fc400078e3cff */
[----:B------:R-:W-:-:S03]  /*0090*/  LOP3.LUT R2, R3, 0xf7dcefdd, RZ, 0x3c, !PT ;  /* 0xf7dcefdd03027812 */ /* 0x000fc600078e3cff */
[----:B------:R-:W-:Y:S02]  /*00a0*/  IMAD R0, R0, 0x4182bed5, RZ ;  /* 0x4182bed500007824 */ /* 0x000fe400078e02ff */
[----:B------:R-:W-:Y:S02]  /*00b0*/  IMAD R3, R2, -0x658354e5, RZ ;  /* 0x9a7cab1b02037824 */ /* 0x000fe400078e02ff */
[C---:B------:R-:W-:Y:S01]  /*00c0*/  VIADD R5, R0.reuse, 0x75bcd15 ;  /* 0x075bcd1500057836 */ /* 0x040fe20000000000 */
[C---:B------:R-:W-:Y:S01]  /*00d0*/  LOP3.LUT R8, R0.reuse, 0x159a55e5, RZ, 0x3c, !PT ;  /* 0x159a55e500087812 */ /* 0x040fe200078e3cff */
[----:B------:R-:W-:Y:S01]  /*00e0*/  VIADD R11, R0, 0x583f19 ;  /* 0x00583f19000b7836 */ /* 0x000fe20000000000 */
[C---:B------:R-:W-:Y:S01]  /*00f0*/  LOP3.LUT R10, R3.reuse, 0x5491333, RZ, 0x3c, !PT ;  /* 0x05491333030a7812 */ /* 0x040fe200078e3cff */
[----:B------:R-:W-:Y:S02]  /*0100*/  VIADD R9, R3, 0x1f123bb5 ;  /* 0x1f123bb503097836 */ /* 0x000fe40000000000 */
[----:B0-----:R-:W-:Y:S01]  /*0110*/  IMAD R13, R4, UR6, R13 ;  /* 0x00000006040d7c24 */ /* 0x001fe2000f8e020d */
[----:B------:R-:W-:-:S04]  /*0120*/  IADD3 R4, PT, PT, R0, 0x64f0c9, R3 ;  /* 0x0064f0c900047810 */ /* 0x000fc80007ffe003 */
[C---:B------:R-:W-:Y:S01]  /*0130*/  ISETP.NE.AND P0, PT, R13.reuse, RZ, PT ;  /* 0x000000ff0d00720c */ /* 0x040fe20003f05270 */
[----:B---3--:R-:W-:-:S05]  /*0140*/  IMAD.WIDE R6, R13, 0x30, R6 ;  /* 0x000000300d067825 */ /* 0x008fca00078e0206 */
[----:B--2---:R0:W-:Y:S04]  /*0150*/  STG.E.64 desc[UR4][R6.64], R4 ;  /* 0x0000000406007986 */ /* 0x0041e8000c101b04 */
[----:B------:R0:W-:Y:S04]  /*0160*/  STG.E.64 desc[UR4][R6.64+0x8], R8 ;  /* 0x0000080806007986 */ /* 0x0001e8000c101b04 */
[----:B------:R0:W-:Y:S01]  /*0170*/  STG.E.64 desc[UR4][R6.64+0x10], R10 ;  /* 0x0000100a06007986 */ /* 0x0001e2000c101b04 */
[----:B------:R-:W-:Y:S05]  /*0180*/  @!P0 BRA `(.L_x_14) ;  /* 0x0000000c00408947 */ /* 0x000fea0003800000 */
[----:B------:R-:W-:Y:S01]  /*0190*/  SHF.R.S32.HI R0, RZ, 0x1f, R13 ;  /* 0x0000001fff007819 */ /* 0x000fe2000001140d */
[----:B------:R-:W-:-:S07]  /*01a0*/  IMAD.MOV.U32 R12, RZ, RZ, RZ ;  /* 0x000000ffff0c7224 */ /* 0x000fce00078e00ff */
.L_x_20:
[----:B-1----:R-:W-:Y:S01]  /*01b0*/  LOP3.LUT R2, R13, 0x3, RZ, 0xc0, !PT ;  /* 0x000000030d027812 */ /* 0x002fe200078ec0ff */
[----:B------:R-:W-:Y:S03]  /*01c0*/  BSSY.RECONVERGENT B1, `(.L_x_15) ;  /* 0x00000c6000017945 */ /* 0x000fe60003800200 */
[----:B------:R-:W-:-:S04]  /*01d0*/  ISETP.NE.U32.AND P0, PT, R2, RZ, PT ;  /* 0x000000ff0200720c */ /* 0x000fc80003f05070 */
[----:B------:R-:W-:-:S13]  /*01e0*/  ISETP.NE.AND.EX P0, PT, RZ, RZ, PT, P0 ;  /* 0x000000ffff00720c */ /* 0x000fda0003f05300 */
[----:B------:R-:W-:Y:S05]  /*01f0*/  @!P0 BRA `(.L_x_16) ;  /* 0x0000000c00088947 */ /* 0x000fea0003800000 */
[----:B0-----:R-:W0:Y:S01]  /*0200*/  LDC.64 R8, c[0x4][RZ] ;  /* 0x01000000ff087b82 */ /* 0x001e220000000a00 */
[----:B------:R-:W-:Y:S02]  /*0210*/  IMAD.MOV.U32 R14, RZ, RZ, RZ ;  /* 0x000000ffff0e7224 */ /* 0x000fe400078e00ff */
[----:B0-----:R-:W-:-:S07]  /*0220*/  IMAD.WIDE.U32 R8, R12, 0xc80, R8 ;  /* 0x00000c800c087825 */ /* 0x001fce00078e0008 */
.L_x_19:
[----:B-1----:R-:W-:Y:S01]  /*0230*/  IMAD.MOV.U32 R15, RZ, RZ, RZ ;  /* 0x000000ffff0f7224 */ /* 0x002fe200078e00ff */
[----:B------:R-:W-:Y:S01]  /*0240*/  CS2R R2, SRZ ;  /* 0x0000000000027805 */ /* 0x000fe2000001ff00 */
[----:B------:R-:W-:Y:S01]  /*0250*/  IMAD.MOV.U32 R17, RZ, RZ, RZ ;  /* 0x000000ffff117224 */ /* 0x000fe200078e00ff */
[----:B------:R-:W-:-:S07]  /*0260*/  CS2R R4, SRZ ;  /* 0x0000000000047805 */ /* 0x000fce000001ff00 */
.L_x_18:
[----:B------:R-:W-:-:S05]  /*0270*/  IMAD.WIDE.U32 R10, R17, 0x4, R6 ;  /* 0x00000004110a7825 */ /* 0x000fca00078e0006 */
[----:B------:R0:W5:Y:S01]  /*0280*/  LDG.E R16, desc[UR4][R10.64+0x4] ;  /* 0x000004040a107981 */ /* 0x000162000c1e1900 */
[----:B------:R-:W-:-:S07]  /*0290*/  IMAD.MOV.U32 R19, RZ, RZ, RZ ;  /* 0x000000ffff137224 */ /* 0x000fce00078e00ff */
.L_x_17:
[----:B-----5:R-:W-:Y:S01]  /*02a0*/  SHF.R.U32.HI R24, RZ, R19, R16 ;  /* 0x00000013ff187219 */ /* 0x020fe20000011610 */
[----:B0-----:R-:W-:-:S03]  /*02b0*/  IMAD.SHL.U32 R10, R17, 0x20, RZ ;  /* 0x00000020110a7824 */ /* 0x001fc600078e00ff */
[----:B------:R-:W-:Y:S01]  /*02c0*/  LOP3.LUT R11, R24, 0x1, RZ, 0xc0, !PT ;  /* 0x00000001180b7812 */ /* 0x000fe200078ec0ff */
[----:B------:R-:W-:-:S03]  /*02d0*/  IMAD.IADD R10, R10, 0x1, R19 ;  /* 0x000000010a0a7824 */ /* 0x000fc600078e0213 */
[----:B------:R-:W-:Y:S01]  /*02e0*/  ISETP.NE.U32.AND P0, PT, R11, 0x1, PT ;  /* 0x000000010b00780c */ /* 0x000fe20003f05070 */
[----:B------:R-:W-:-:S03]  /*02f0*/  IMAD R11, R10, 0x5, RZ ;  /* 0x000000050a0b7824 */ /* 0x000fc600078e02ff */
[----:B------:R-:W-:Y:S01]  /*0300*/  R2P PR, R24, 0x7e ;  /* 0x0000007e18007804 */ /* 0x000fe20000000000 */
[----:B------:R-:W-:-:S08]  /*0310*/  IMAD.WIDE.U32 R10, R11, 0x4, R8 ;  /* 0x000000040b0a7825 */ /* 0x000fd000078e0008 */
[----:B------:R-:W2:Y:S04]  /*0320*/  @!P0 LDG.E R18, desc[UR4][R10.64] ;  /* 0x000000040a128981 */ /* 0x000ea8000c1e1900 */
[----:B------:R-:W3:Y:S04]  /*0330*/  @!P0 LDG.E R20, desc[UR4][R10.64+0x10] ;  /* 0x000010040a148981 */ /* 0x000ee8000c1e1900 */
[----:B------:R-:W4:Y:S04]  /*0340*/  @P1 LDG.E R22, desc[UR4][R10.64+0x14] ;  /* 0x000014040a161981 */ /* 0x000f28000c1e1900 */
[----:B------:R-:W4:Y:S04]  /*0350*/  @P2 LDG.E R26, desc[UR4][R10.64+0x28] ;  /* 0x000028040a1a2981 */ /* 0x000f28000c1e1900 */
[----:B------:R-:W4:Y:S04]  /*0360*/  @!P0 LDG.E R21, desc[UR4][R10.64+0x4] ;  /* 0x000004040a158981 */ /* 0x000f28000c1e1900 */
[----:B------:R-:W4:Y:S04]  /*0370*/  @!P0 LDG.E R23, desc[UR4][R10.64+0xc] ;  /* 0x00000c040a178981 */ /* 0x000f28000c1e1900 */
[----:B------:R-:W4:Y:S04]  /*0380*/  @P1 LDG.E R25, desc[UR4][R10.64+0x18] ;  /* 0x000018040a191981 */ /* 0x000f28000c1e1900 */
[----:B------:R-:W4:Y:S04]  /*0390*/  @P3 LDG.E R28, desc[UR4][R10.64+0x3c] ;  /* 0x00003c040a1c3981 */ /* 0x000f28000c1e1900 */
[----:B------:R-:W4:Y:S01]  /*03a0*/  @P6 LDG.E R27, desc[UR4][R10.64+0x7c] ;  /* 0x00007c040a1b6981 */ /* 0x000f22000c1e1900 */
[----:B--2---:R-:W-:-:S03]  /*03b0*/  @!P0 LOP3.LUT R15, R15, R18, RZ, 0x3c, !PT ;  /* 0x000000120f0f8212 */ /* 0x004fc600078e3cff */
[----:B------:R-:W2:Y:S01]  /*03c0*/  @!P0 LDG.E R18, desc[UR4][R10.64+0x8] ;  /* 0x000008040a128981 */ /* 0x000ea2000c1e1900 */
[----:B---3--:R-:W-:-:S03]  /*03d0*/  @!P0 LOP3.LUT R3, R3, R20, RZ, 0x3c, !PT ;  /* 0x0000001403038212 */ /* 0x008fc600078e3cff */
[----:B------:R-:W3:Y:S01]  /*03e0*/  @P1 LDG.E R20, desc[UR4][R10.64+0x24] ;  /* 0x000024040a141981 */ /* 0x000ee2000c1e1900 */
[----:B----4-:R-:W-:-:S03]  /*03f0*/  @P1 LOP3.LUT R15, R15, R22, RZ, 0x3c, !PT ;  /* 0x000000160f0f1212 */ /* 0x010fc600078e3cff */
[----:B------:R-:W4:Y:S01]  /*0400*/  @P2 LDG.E R22, desc[UR4][R10.64+0x38] ;  /* 0x000038040a162981 */ /* 0x000f22000c1e1900 */
[----:B------:R-:W-:-:S03]  /*0410*/  @P2 LOP3.LUT R15, R15, R26, RZ, 0x3c, !PT ;  /* 0x0000001a0f0f2212 */ /* 0x000fc600078e3cff */
[----:B------:R-:W4:Y:S01]  /*0420*/  @P4 LDG.E R26, desc[UR4][R10.64+0x50] ;  /* 0x000050040a1a4981 */ /* 0x000f22000c1e1900 */
[----:B------:R-:W-:-:S03]  /*0430*/  @!P0 LOP3.LUT R4, R4, R21, RZ, 0x3c, !PT ;  /* 0x0000001504048212 */ /* 0x000fc600078e3cff */
[----:B------:R-:W4:Y:S01]  /*0440*/  @P1 LDG.E R21, desc[UR4][R10.64+0x20] ;  /* 0x000020040a151981 */ /* 0x000f22000c1e1900 */
[----:B------:R-:W-:-:S03]  /*0450*/  @!P0 LOP3.LUT R2, R2, R23, RZ, 0x3c, !PT ;  /* 0x0000001702028212 */ /* 0x000fc600078e3cff */
[----:B------:R-:W4:Y:S01]  /*0460*/  @P2 LDG.E R23, desc[UR4][R10.64+0x2c] ;  /* 0x00002c040a172981 */ /* 0x000f22000c1e1900 */
[----:B------:R-:W-:-:S03]  /*0470*/  @P1 LOP3.LUT R4, R4, R25, RZ, 0x3c, !PT ;  /* 0x0000001904041212 */ /* 0x000fc600078e3cff */
[----:B------:R-:W4:Y:S01]  /*0480*/  @P2 LDG.E R25, desc[UR4][R10.64+0x34] ;  /* 0x000034040a192981 */ /* 0x000f22000c1e1900 */
[----:B--2---:R-:W-:-:S03]  /*0490*/  @!P0 LOP3.LUT R5, R5, R18, RZ, 0x3c, !PT ;  /* 0x0000001205058212 */ /* 0x004fc600078e3cff */
[----:B------:R-:W2:Y:S01]  /*04a0*/  @P1 LDG.E R18, desc[UR4][R10.64+0x1c] ;  /* 0x00001c040a121981 */ /* 0x000ea2000c1e1900 */
[----:B---3--:R-:W-:-:S03]  /*04b0*/  @P1 LOP3.LUT R3, R3, R20, RZ, 0x3c, !PT ;  /* 0x0000001403031212 */ /* 0x008fc600078e3cff */
[----:B------:R-:W3:Y:S01]  /*04c0*/  @P2 LDG.E R20, desc[UR4][R10.64+0x30] ;  /* 0x000030040a142981 */ /* 0x000ee2000c1e1900 */
[----:B----4-:R-:W-:-:S03]  /*04d0*/  @P2 LOP3.LUT R3, R3, R22, RZ, 0x3c, !PT ;  /* 0x0000001603032212 */ /* 0x010fc600078e3cff */
[----:B------:R-:W4:Y:S01]  /*04e0*/  @P3 LDG.E R22, desc[UR4][R10.64+0x4c] ;  /* 0x00004c040a163981 */ /* 0x000f22000c1e1900 */
[----:B------:R-:W-:-:S04]  /*04f0*/  @P3 LOP3.LUT R15, R15, R28, RZ, 0x3c, !PT ;  /* 0x0000001c0f0f3212 */ /* 0x000fc800078e3cff */
[----:B------:R-:W-:Y:S02]  /*0500*/  @P4 LOP3.LUT R15, R15, R26, RZ, 0x3c, !PT ;  /* 0x0000001a0f0f4212 */ /* 0x000fe400078e3cff */
[----:B------:R-:W-:Y:S01]  /*0510*/  @P1 LOP3.LUT R2, R2, R21, RZ, 0x3c, !PT ;  /* 0x0000001502021212 */ /* 0x000fe200078e3cff */
[----:B------:R-:W4:Y:S04]  /*0520*/  @P5 LDG.E R26, desc[UR4][R10.64+0x64] ;  /* 0x000064040a1a5981 */ /* 0x000f28000c1e1900 */
[----:B------:R-:W4:Y:S01]  /*0530*/  @P3 LDG.E R21, desc[UR4][R10.64+0x40] ;  /* 0x000040040a153981 */ /* 0x000f22000c1e1900 */
[----:B------:R-:W-:Y:S02]  /*0540*/  @P2 LOP3.LUT R4, R4, R23, RZ, 0x3c, !PT ;  /* 0x0000001704042212 */ /* 0x000fe400078e3cff */
[----:B------:R-:W-:Y:S01]  /*0550*/  @P2 LOP3.LUT R2, R2, R25, RZ, 0x3c, !PT ;  /* 0x0000001902022212 */ /* 0x000fe200078e3cff */
[----:B------:R-:W4:Y:S04]  /*0560*/  @P3 LDG.E R23, desc[UR4][R10.64+0x48] ;  /* 0x000048040a173981 */ /* 0x000f28000c1e1900 */
[----:B------:R-:W4:Y:S01]  /*0570*/  @P4 LDG.E R25, desc[UR4][R10.64+0x54] ;  /* 0x000054040a194981 */ /* 0x000f22000c1e1900 */
[----:B--2---:R-:W-:-:S03]  /*0580*/  @P1 LOP3.LUT R5, R5, R18, RZ, 0x3c, !PT ;  /* 0x0000001205051212 */ /* 0x004fc600078e3cff */
[----:B------:R-:W2:Y:S01]  /*0590*/  @P3 LDG.E R18, desc[UR4][R10.64+0x44] ;  /* 0x000044040a123981 */ /* 0x000ea2000c1e1900 */
[----:B---3--:R-:W-:-:S03]  /*05a0*/  @P2 LOP3.LUT R5, R5, R20, RZ, 0x3c, !PT ;  /* 0x0000001405052212 */ /* 0x008fc600078e3cff */
[----:B------:R-:W3:Y:S01]  /*05b0*/  @P4 LDG.E R20, desc[UR4][R10.64+0x58] ;  /* 0x000058040a144981 */ /* 0x000ee2000c1e1900 */
[----:B----4-:R-:W-:-:S03]  /*05c0*/  @P3 LOP3.LUT R3, R3, R22, RZ, 0x3c, !PT ;  /* 0x0000001603033212 */ /* 0x010fc600078e3cff */
[----:B------:R-:W4:Y:S01]  /*05d0*/  @P4 LDG.E R22, desc[UR4][R10.64+0x60] ;  /* 0x000060040a164981 */ /* 0x000f22000c1e1900 */
[----:B------:R-:W-:Y:S02]  /*05e0*/  LOP3.LUT P0, RZ, R24, 0x80, RZ, 0xc0, !PT ;  /* 0x0000008018ff7812 */ /* 0x000fe4000780c0ff */
[----:B------:R-:W-:Y:S02]  /*05f0*/  @P5 LOP3.LUT R15, R15, R26, RZ, 0x3c, !PT ;  /* 0x0000001a0f0f5212 */ /* 0x000fe400078e3cff */
[----:B------:R-:W4:Y:S01]  /*0600*/  @P6 LDG.E R26, desc[UR4][R10.64+0x78] ;  /* 0x000078040a1a6981 */ /* 0x000f22000c1e1900 */
[----:B------:R-:W-:-:S03]  /*0610*/  @P3 LOP3.LUT R4, R4, R21, RZ, 0x3c, !PT ;  /* 0x0000001504043212 */ /* 0x000fc600078e3cff */
[----:B------:R-:W4:Y:S01]  /*0620*/  @P4 LDG.E R21, desc[UR4][R10.64+0x5c] ;  /* 0x00005c040a154981 */ /* 0x000f22000c1e1900 */
[----:B------:R-:W-:-:S03]  /*0630*/  @P3 LOP3.LUT R2, R2, R23, RZ, 0x3c, !PT ;  /* 0x0000001702023212 */ /* 0x000fc600078e3cff */
[----:B------:R-:W4:Y:S01]  /*0640*/  @P5 LDG.E R23, desc[UR4][R10.64+0x68] ;  /* 0x000068040a175981 */ /* 0x000f22000c1e1900 */
[----:B------:R-:W-:-:S03]  /*0650*/  @P4 LOP3.LUT R4, R4, R25, RZ, 0x3c, !PT ;  /* 0x0000001904044212 */ /* 0x000fc600078e3cff */
[----:B------:R-:W4:Y:S01]  /*0660*/  @P5 LDG.E R25, desc[UR4][R10.64+0x70] ;  /* 0x000070040a195981 */ /* 0x000f22000c1e1900 */
[----:B--2---:R-:W-:-:S03]  /*0670*/  @P3 LOP3.LUT R5, R5, R18, RZ, 0x3c, !PT ;  /* 0x0000001205053212 */ /* 0x004fc600078e3cff */
[----:B------:R-:W2:Y:S01]  /*0680*/  @P5 LDG.E R18, desc[UR4][R10.64+0x6c] ;  /* 0x00006c040a125981 */ /* 0x000ea2000c1e1900 */
[----:B---3--:R-:W-:-:S03]  /*0690*/  @P4 LOP3.LUT R5, R5, R20, RZ, 0x3c, !PT ;  /* 0x0000001405054212 */ /* 0x008fc600078e3cff */
[----:B------:R-:W3:Y:S01]  /*06a0*/  @P5 LDG.E R20, desc[UR4][R10.64+0x74] ;  /* 0x000074040a145981 */ /* 0x000ee2000c1e1900 */
[----:B----4-:R-:W-:-:S03]  /*06b0*/  @P4 LOP3.LUT R3, R3, R22, RZ, 0x3c, !PT ;  /* 0x0000001603034212 */ /* 0x010fc600078e3cff */
[----:B------:R-:W4:Y:S01]  /*06c0*/  @P0 LDG.E R22, desc[UR4][R10.64+0x8c] ;  /* 0x00008c040a160981 */ /* 0x000f22000c1e1900 */
[----:B------:R-:W-:-:S03]  /*06d0*/  @P6 LOP3.LUT R15, R15, R26, RZ, 0x3c, !PT ;  /* 0x0000001a0f0f6212 */ /* 0x000fc600078e3cff */
        /* <DEDUP_REMOVED lines=13> */
[----:B------:R-:W-:Y:S02]  /*07b0*/  @P6 LOP3.LUT R4, R4, R27, RZ, 0x3c, !PT ;  /* 0x0000001b04046212 */ /* 0x000fe400078e3cff */
[----:B------:R-:W-:Y:S02]  /*07c0*/  @P6 LOP3.LUT R2, R2, R21, RZ, 0x3c, !PT ;  /* 0x0000001502026212 */ /* 0x000fe400078e3cff */
[----:B------:R-:W-:Y:S02]  /*07d0*/  @P0 LOP3.LUT R4, R4, R23, RZ, 0x3c, !PT ;  /* 0x0000001704040212 */ /* 0x000fe400078e3cff */
[----:B------:R-:W-:Y:S02]  /*07e0*/  @P0 LOP3.LUT R2, R2, R25, RZ, 0x3c, !PT ;  /* 0x0000001902020212 */ /* 0x000fe400078e3cff */
[----:B--2---:R-:W-:Y:S02]  /*07f0*/  @P6 LOP3.LUT R5, R5, R18, RZ, 0x3c, !PT ;  /* 0x0000001205056212 */ /* 0x004fe400078e3cff */
[----:B---3--:R-:W-:-:S02]  /*0800*/  @P6 LOP3.LUT R3, R3, R20, RZ, 0x3c, !PT ;  /* 0x0000001403036212 */ /* 0x008fc400078e3cff */
[----:B----4-:R-:W-:Y:S02]  /*0810*/  @P0 LOP3.LUT R5, R5, R22, RZ, 0x3c, !PT ;  /* 0x0000001605050212 */ /* 0x010fe400078e3cff */
[----:B------:R-:W-:Y:S02]  /*0820*/  @P0 LOP3.LUT R3, R3, R26, RZ, 0x3c, !PT ;  /* 0x0000001a03030212 */ /* 0x000fe400078e3cff */
[----:B------:R-:W-:-:S13]  /*0830*/  R2P PR, R24.B1, 0x7f ;  /* 0x0000007f18007804 */ /* 0x000fda0000001000 */
[----:B------:R-:W2:Y:S04]  /*0840*/  @P0 LDG.E R18, desc[UR4][R10.64+0xa0] ;  /* 0x0000a0040a120981 */ /* 0x000ea8000c1e1900 */
[----:B------:R-:W3:Y:S04]  /*0850*/  @P1 LDG.E R22, desc[UR4][R10.64+0xb4] ;  /* 0x0000b4040a161981 */ /* 0x000ee8000c1e1900 */
[----:B------:R-:W4:Y:S04]  /*0860*/  @P2 LDG.E R26, desc[UR4][R10.64+0xc8] ;  /* 0x0000c8040a1a2981 */ /* 0x000f28000c1e1900 */
[----:B------:R-:W4:Y:S04]  /*0870*/  @P3 LDG.E R28, desc[UR4][R10.64+0xdc] ;  /* 0x0000dc040a1c3981 */ /* 0x000f28000c1e1900 */
[----:B------:R-:W4:Y:S04]  /*0880*/  @P0 LDG.E R23, desc[UR4][R10.64+0xa4] ;  /* 0x0000a4040a170981 */ /* 0x000f28000c1e1900 */
[----:B------:R-:W4:Y:S04]  /*0890*/  @P0 LDG.E R20, desc[UR4][R10.64+0xa8] ;  /* 0x0000a8040a140981 */ /* 0x000f28000c1e1900 */
[----:B------:R-:W4:Y:S04]  /*08a0*/  @P4 LDG.E R25, desc[UR4][R10.64+0xf0] ;  /* 0x0000f0040a194981 */ /* 0x000f28000c1e1900 */
        /* <DEDUP_REMOVED lines=21> */
[----:B------:R-:W-:Y:S02]  /*0a00*/  LOP3.LUT P0, RZ, R24, 0x8000, RZ, 0xc0, !PT ;  /* 0x0000800018ff7812 */ /* 0x000fe4000780c0ff */
[----:B----4-:R-:W-:Y:S01]  /*0a10*/  @P5 LOP3.LUT R15, R15, R26, RZ, 0x3c, !PT ;  /* 0x0000001a0f0f5212 */ /* 0x010fe200078e3cff */
[----:B------:R-:W4:Y:S04]  /*0a20*/  @P3 LDG.E R24, desc[UR4][R10.64+0xe4] ;  /* 0x0000e4040a183981 */ /* 0x000f28000c1e1900 */
[----:B------:R-:W2:Y:S01]  /*0a30*/  @P6 LDG.E R26, desc[UR4][R10.64+0x118] ;  /* 0x000118040a1a6981 */ /* 0x000ea2000c1e1900 */
        /* <DEDUP_REMOVED lines=8> */
[----:B---3--:R-:W-:-:S03]  /*0ac0*/  @P2 LOP3.LUT R3, R3, R22, RZ, 0x3c, !PT ;  /* 0x0000001603032212 */ /* 0x008fc600078e3cff */
[----:B------:R-:W3:Y:S01]  /*0ad0*/  @P4 LDG.E R22, desc[UR4][R10.64+0x100] ;  /* 0x000100040a164981 */ /* 0x000ee2000c1e1900 */
[----:B--2---:R-:W-:-:S03]  /*0ae0*/  @P6 LOP3.LUT R15, R15, R26, RZ, 0x3c, !PT ;  /* 0x0000001a0f0f6212 */ /* 0x004fc600078e3cff */
[----:B------:R-:W2:Y:S01]  /*0af0*/  @P0 LDG.E R26, desc[UR4][R10.64+0x12c] ;  /* 0x00012c040a1a0981 */ /* 0x000ea2000c1e1900 */
[----:B----4-:R-:W-:-:S03]  /*0b00*/  @P2 LOP3.LUT R2, R2, R23, RZ, 0x3c, !PT ;  /* 0x0000001702022212 */ /* 0x010fc600078e3cff */
[----:B------:R-:W4:Y:S01]  /*0b10*/  @P4 LDG.E R23, desc[UR4][R10.64+0xfc] ;  /* 0x0000fc040a174981 */ /* 0x000f22000c1e1900 */
[----:B------:R-:W-:-:S03]  /*0b20*/  @P2 LOP3.LUT R5, R5, R20, RZ, 0x3c, !PT ;  /* 0x0000001405052212 */ /* 0x000fc600078e3cff */
[----:B------:R-:W4:Y:S01]  /*0b30*/  @P4 LDG.E R20, desc[UR4][R10.64+0xf8] ;  /* 0x0000f8040a144981 */ /* 0x000f22000c1e1900 */
[----:B------:R-:W-:Y:S02]  /*0b40*/  @P3 LOP3.LUT R2, R2, R27, RZ, 0x3c, !PT ;  /* 0x0000001b02023212 */ /* 0x000fe400078e3cff */
[----:B------:R-:W-:Y:S01]  /*0b50*/  @P3 LOP3.LUT R4, R4, R25, RZ, 0x3c, !PT ;  /* 0x0000001904043212 */ /* 0x000fe200078e3cff */
[----:B------:R-:W4:Y:S01]  /*0b60*/  @P5 LDG.E R27, desc[UR4][R10.64+0x110] ;  /* 0x000110040a1b5981 */ /* 0x000f22000c1e1900 */
[----:B------:R-:W-:-:S03]  /*0b70*/  @P3 LOP3.LUT R5, R5, R24, RZ, 0x3c, !PT ;  /* 0x0000001805053212 */ /* 0x000fc600078e3cff */
[----:B------:R-:W4:Y:S04]  /*0b80*/  @P5 LDG.E R25, desc[UR4][R10.64+0x108] ;  /* 0x000108040a195981 */ /* 0x000f28000c1e1900 */
        /* <DEDUP_REMOVED lines=19> */
[----:B------:R-:W-:-:S05]  /*0cc0*/  VIADD R19, R19, 0x10 ;  /* 0x0000001013137836 */ /* 0x000fca0000000000 */
[----:B------:R-:W-:Y:S02]  /*0cd0*/  ISETP.NE.AND P1, PT, R19, 0x20, PT ;  /* 0x000000201300780c */ /* 0x000fe40003f25270 */
[----:B------:R-:W-:Y:S02]  /*0ce0*/  @P5 LOP3.LUT R3, R3, R18, RZ, 0x3c, !PT ;  /* 0x0000001203035212 */ /* 0x000fe400078e3cff */
[----:B------:R-:W-:Y:S02]  /*0cf0*/  @P6 LOP3.LUT R4, R4, R21, RZ, 0x3c, !PT ;  /* 0x0000001504046212 */ /* 0x000fe400078e3cff */
[----:B---3--:R-:W-:-:S04]  /*0d00*/  @P6 LOP3.LUT R3, R3, R22, RZ, 0x3c, !PT ;  /* 0x0000001603036212 */ /* 0x008fc800078e3cff */
[----:B--2---:R-:W-:Y:S02]  /*0d10*/  @P0 LOP3.LUT R3, R3, R26, RZ, 0x3c, !PT ;  /* 0x0000001a03030212 */ /* 0x004fe400078e3cff */
[----:B----4-:R-:W-:Y:S02]  /*0d20*/  @P6 LOP3.LUT R2, R2, R23, RZ, 0x3c, !PT ;  /* 0x0000001702026212 */ /* 0x010fe400078e3cff */
[----:B------:R-:W-:Y:S02]  /*0d30*/  @P6 LOP3.LUT R5, R5, R20, RZ, 0x3c, !PT ;  /* 0x0000001405056212 */ /* 0x000fe400078e3cff */
[----:B------:R-:W-:Y:S02]  /*0d40*/  @P0 LOP3.LUT R2, R2, R27, RZ, 0x3c, !PT ;  /* 0x0000001b02020212 */ /* 0x000fe400078e3cff */
[----:B------:R-:W-:Y:S02]  /*0d50*/  @P0 LOP3.LUT R4, R4, R25, RZ, 0x3c, !PT ;  /* 0x0000001904040212 */ /* 0x000fe400078e3cff */
[----:B------:R-:W-:Y:S01]  /*0d60*/  @P0 LOP3.LUT R5, R5, R24, RZ, 0x3c, !PT ;  /* 0x0000001805050212 */ /* 0x000fe200078e3cff */
[----:B------:R-:W-:Y:S06]  /*0d70*/  @P1 BRA `(.L_x_17) ;  /* 0xfffffff400481947 */ /* 0x000fec000383ffff */
[----:B------:R-:W-:-:S05]  /*0d80*/  VIADD R17, R17, 0x1 ;  /* 0x0000000111117836 */ /* 0x000fca0000000000 */
[----:B------:R-:W-:-:S13]  /*0d90*/  ISETP.NE.AND P0, PT, R17, 0x5, PT ;  /* 0x000000051100780c */ /* 0x000fda0003f05270 */
[----:B------:R-:W-:Y:S05]  /*0da0*/  @P0 BRA `(.L_x_18) ;  /* 0xfffffff400300947 */ /* 0x000fea000383ffff */
[----:B------:R1:W-:Y:S01]  /*0db0*/  STG.E.64 desc[UR4][R6.64+0x8], R4 ;  /* 0x0000080406007986 */ /* 0x0003e2000c101b04 */
[----:B------:R-:W-:Y:S01]  /*0dc0*/  VIADD R14, R14, 0x1 ;  /* 0x000000010e0e7836 */ /* 0x000fe20000000000 */
[----:B------:R-:W-:Y:S02]  /*0dd0*/  LOP3.LUT R11, R13, 0x3, RZ, 0xc0, !PT ;  /* 0x000000030d0b7812 */ /* 0x000fe400078ec0ff */
[----:B------:R1:W-:Y:S02]  /*0de0*/  STG.E.64 desc[UR4][R6.64+0x10], R2 ;  /* 0x0000100206007986 */ /* 0x0003e4000c101b04 */
[----:B------:R-:W-:Y:S02]  /*0df0*/  ISETP.GE.U32.AND P0, PT, R14, R11, PT ;  /* 0x0000000b0e00720c */ /* 0x000fe40003f06070 */
[----:B------:R1:W-:Y:S11]  /*0e00*/  STG.E desc[UR4][R6.64+0x4], R15 ;  /* 0x0000040f06007986 */ /* 0x0003f6000c101904 */
[----:B------:R-:W-:Y:S05]  /*0e10*/  @!P0 BRA `(.L_x_19) ;  /* 0xfffffff400048947 */ /* 0x000fea000383ffff */
.L_x_16:
[----:B------:R-:W-:Y:S05]  /*0e20*/  BSYNC.RECONVERGENT B1 ;  /* 0x0000000000017941 */ /* 0x000fea0003800200 */
.L_x_15:
[C---:B------:R-:W-:Y:S01]  /*0e30*/  ISETP.GT.U32.AND P0, PT, R13.reuse, 0x3, PT ;  /* 0x000000030d00780c */ /* 0x040fe20003f04070 */
[----:B------:R-:W-:Y:S01]  /*0e40*/  VIADD R12, R12, 0x1 ;  /* 0x000000010c0c7836 */ /* 0x000fe20000000000 */
[--C-:B------:R-:W-:Y:S02]  /*0e50*/  SHF.R.U64 R13, R13, 0x2, R0.reuse ;  /* 0x000000020d0d7819 */ /* 0x100fe40000001200 */
[----:B------:R-:W-:Y:S02]  /*0e60*/  ISETP.GT.U32.AND.EX P0, PT, R0, RZ, PT, P0 ;  /* 0x000000ff0000720c */ /* 0x000fe40003f04100 */
[----:B------:R-:W-:-:S11]  /*0e70*/  SHF.R.U32.HI R0, RZ, 0x2, R0 ;  /* 0x00000002ff007819 */ /* 0x000fd60000011600 */
[----:B------:R-:W-:Y:S05]  /*0e80*/  @P0 BRA `(.L_x_20) ;  /* 0xfffffff000c80947 */ /* 0x000fea000383ffff */
.L_x_14:
[----:B------:R-:W-:Y:S05]  /*0e90*/  BSYNC.RECONVERGENT B0 ;  /* 0x0000000000007941 */ /* 0x000fea0003800200 */
.L_x_13:
[----:B------:R-:W-:Y:S04]  /*0ea0*/  STG.E.64 desc[UR4][R6.64+0x18], RZ ;  /* 0x000018ff06007986 */ /* 0x000fe8000c101b04 */
[----:B------:R-:W-:Y:S04]  /*0eb0*/  STG.E desc[UR4][R6.64+0x20], RZ ;  /* 0x000020ff06007986 */ /* 0x000fe8000c101904 */
[----:B------:R-:W-:Y:S01]  /*0ec0*/  STG.E.64 desc[UR4][R6.64+0x28], RZ ;  /* 0x000028ff06007986 */ /* 0x000fe2000c101b04 */
[----:B------:R-:W-:Y:S05]  /*0ed0*/  EXIT ;  /* 0x000000000000794d */ /* 0x000fea0003800000 */
.L_x_21:
        /* <DEDUP_REMOVED lines=10> */
.L_x_34:


//--------------------- .text._Z10my_kernel0v     --------------------------
	.section	.text._Z10my_kernel0v,"ax",@progbits
	.align	128
        .global         _Z10my_kernel0v
        .type           _Z10my_kernel0v,@function
        .size           _Z10my_kernel0v,(.L_x_35 - _Z10my_kernel0v)
        .other          _Z10my_kernel0v,@"STO_CUDA_ENTRY STV_DEFAULT"
_Z10my_kernel0v:
.text._Z10my_kernel0v:
[----:B------:R-:W0:Y:S01]  /*0000*/  LDC R1, c[0x0][0x37c] ;  /* 0x0000df00ff017b82 */ /* 0x000e220000000800 */
[----:B------:R-:W1:Y:S07]  /*0010*/  S2R R3, SR_TID.X ;  /* 0x0000000000037919 */ /* 0x000e6e0000002100 */
[----:B------:R-:W1:Y:S01]  /*0020*/  S2UR UR4, SR_CTAID.X ;  /* 0x00000000000479c3 */ /* 0x000e620000002500 */
[----:B0-----:R-:W-:Y:S01]  /*0030*/  VIADD R1, R1, 0xffffffd0 ;  /* 0xffffffd001017836 */ /* 0x001fe20000000000 */
[----:B------:R-:W0:Y:S01]  /*0040*/  LDCU.64 UR6, c[0x0][0x358] ;  /* 0x00006b00ff0677ac */ /* 0x000e220008000a00 */
[----:B------:R-:W-:-:S02]  /*0050*/  IMAD.MOV.U32 R6, RZ, RZ, 0x3198c20f ;  /* 0x3198c20fff067424 */ /* 0x000fc400078e00ff */
[----:B------:R-:W-:Y:S02]  /*0060*/  IMAD.MOV.U32 R7, RZ, RZ, 0x5efdb30c ;  /* 0x5efdb30cff077424 */ /* 0x000fe400078e00ff */
[----:B------:R-:W-:Y:S01]  /*0070*/  IMAD.MOV.U32 R8, RZ, RZ, 0x423bb012 ;  /* 0x423bb012ff087424 */ /* 0x000fe200078e00ff */
[----:B------:R-:W1:Y:S01]  /*0080*/  LDC R0, c[0x0][0x360] ;  /* 0x0000d800ff007b82 */ /* 0x000e620000000800 */
[----:B------:R-:W-:Y:S01]  /*0090*/  IMAD.MOV.U32 R9, RZ, RZ, -0x75bd8fc ;  /* 0xf8a42704ff097424 */ /* 0x000fe200078e00ff */
[----:B------:R2:W-:Y:S01]  /*00a0*/  STL.64 [R1], R6 ;  /* 0x0000000601007387 */ /* 0x0005e20000100a00 */
[----:B------:R-:W-:Y:S02]  /*00b0*/  IMAD.MOV.U32 R10, RZ, RZ, -0x23270784 ;  /* 0xdcd8f87cff0a7424 */ /* 0x000fe400078e00ff */
[----:B------:R-:W-:Y:S01]  /*00c0*/  IMAD.MOV.U32 R11, RZ, RZ, 0x57fa2510 ;  /* 0x57fa2510ff0b7424 */ /* 0x000fe200078e00ff */
[----:B------:R2:W-:Y:S01]  /*00d0*/  STL.64 [R1+0x8], R8 ;  /* 0x0000080801007387 */ /* 0x0005e20000100a00 */
[----:B------:R-:W-:-:S02]  /*00e0*/  IMAD.MOV.U32 R4, RZ, RZ, R1 ;  /* 0x000000ffff047224 */ /* 0x000fc400078e0001 */
[----:B------:R-:W-:Y:S01]  /*00f0*/  IMAD.MOV.U32 R2, RZ, RZ, RZ ;  /* 0x000000ffff027224 */ /* 0x000fe200078e00ff */
[----:B------:R2:W-:Y:S01]  /*0100*/  STL.64 [R1+0x10], R10 ;  /* 0x0000100a01007387 */ /* 0x0005e20000100a00 */
[----:B-1----:R-:W-:-:S05]  /*0110*/  IMAD R3, R0, UR4, R3 ;  /* 0x0000000400037c24 */ /* 0x002fca000f8e0203 */
[----:B0-2---:R-:W-:-:S07]  /*0120*/  SHF.R.S32.HI R0, RZ, 0x1f, R3 ;  /* 0x0000001fff007819 */ /* 0x005fce0000011403 */
.L_x_30:
[----:B------:R-:W-:Y:S01]  /*0130*/  LOP3.LUT R5, R3, 0x3, RZ, 0xc0, !PT ;  /* 0x0000000303057812 */ /* 0x000fe200078ec0ff */
[----:B------:R-:W-:Y:S03]  /*0140*/  BSSY.RECONVERGENT B0, `(.L_x_22) ;  /* 0x000023f000007945 */ /* 0x000fe60003800200 */
[----:B------:R-:W-:-:S04]  /*0150*/  ISETP.NE.U32.AND P0, PT, R5, RZ, PT ;  /* 0x000000ff0500720c */ /* 0x000fc80003f05070 */
[----:B------:R-:W-:-:S13]  /*0160*/  ISETP.NE.AND.EX P0, PT, RZ, RZ, PT, P0 ;  /* 0x000000ffff00720c */ /* 0x000fda0003f05300 */
[----:B0-----:R-:W-:Y:S05]  /*0170*/  @!P0 BRA `(.L_x_23) ;  /* 0x0000002000ec8947 */ /* 0x001fea0003800000 */
[----:B------:R-:W0:Y:S01]  /*0180*/  LDC.64 R12, c[0x4][RZ] ;  /* 0x01000000ff0c7b82 */ /* 0x000e220000000a00 */
[----:B------:R-:W-:Y:S01]  /*0190*/  IMAD.MOV.U32 R10, RZ, RZ, RZ ;  /* 0x000000ffff0a7224 */ /* 0x000fe200078e00ff */
[----:B------:R-:W-:Y:S01]  /*01a0*/  CS2R R6, SRZ ;  /* 0x0000000000067805 */ /* 0x000fe2000001ff00 */
[----:B------:R-:W-:Y:S01]  /*01b0*/  IMAD.MOV.U32 R5, RZ, RZ, RZ ;  /* 0x000000ffff057224 */ /* 0x000fe200078e00ff */
[----:B------:R-:W-:Y:S01]  /*01c0*/  CS2R R8, SRZ ;  /* 0x0000000000087805 */ /* 0x000fe2000001ff00 */
[----:B0-----:R-:W-:-:S07]  /*01d0*/  IMAD.WIDE.U32 R12, R2, 0xc80, R12 ;  /* 0x00000c80020c7825 */ /* 0x001fce00078e000c */
.L_x_25:
[----:B------:R-:W-:-:S06]  /*01e0*/  IMAD R11, R5, 0x4, R4 ;  /* 0x00000004050b7824 */ /* 0x000fcc00078e0204 */
[----:B------:R-:W5:Y:S01]  /*01f0*/  LDL R11, [R11+0x4] ;  /* 0x000004000b0b7983 */ /* 0x000f620000100800 */
[----:B------:R-:W-:Y:S01]  /*0200*/  IMAD.SHL.U32 R16, R5, 0x20, RZ ;  /* 0x0000002005107824 */ /* 0x000fe200078e00ff */
[----:B------:R-:W-:-:S06]  /*0210*/  UMOV UR4, URZ ;  /* 0x000000ff00047c82 */ /* 0x000fcc0008000000 */
.L_x_24:
[----:B-----5:R-:W-:Y:S01]  /*0220*/  SHF.R.U32.HI R22, RZ, UR4, R11 ;  /* 0x00000004ff167c19 */ /* 0x020fe2000801160b */
[----:B------:R-:W-:-:S03]  /*0230*/  VIADD R14, R16, UR4 ;  /* 0x00000004100e7c36 */ /* 0x000fc60008000000 */
[----:B------:R-:W-:-:S04]  /*0240*/  LOP3.LUT R15, R22, 0x1, RZ, 0xc0, !PT ;  /* 0x00000001160f7812 */ /* 0x000fc800078ec0ff */
[----:B------:R-:W-:Y:S01]  /*0250*/  ISETP.NE.U32.AND P0, PT, R15, 0x1, PT ;  /* 0x000000010f00780c */ /* 0x000fe20003f05070 */
[----:B------:R-:W-:-:S03]  /*0260*/  IMAD R15, R14, 0x5, RZ ;  /* 0x000000050e0f7824 */ /* 0x000fc600078e02ff */
[----:B------:R-:W-:Y:S01]  /*0270*/  R2P PR, R22, 0x7e ;  /* 0x0000007e16007804 */ /* 0x000fe20000000000 */
[----:B------:R-:W-:-:S08]  /*0280*/  IMAD.WIDE.U32 R14, R15, 0x4, R12 ;  /* 0x000000040f0e7825 */ /* 0x000fd000078e000c */
[----:B------:R-:W2:Y:S04]  /*0290*/  @!P0 LDG.E.CONSTANT R17, desc[UR6][R14.64] ;  /* 0x000000060e118981 */ /* 0x000ea8000c1e9900 */
[----:B------:R-:W3:Y:S04]  /*02a0*/  @P1 LDG.E.CONSTANT R19, desc[UR6][R14.64+0x14] ;  /* 0x000014060e131981 */ /* 0x000ee8000c1e9900 */
[----:B------:R-:W4:Y:S04]  /*02b0*/  @P2 LDG.E.CONSTANT R21, desc[UR6][R14.64+0x28] ;  /* 0x000028060e152981 */ /* 0x000f28000c1e9900 */
[----:B------:R-:W4:Y:S04]  /*02c0*/  @P3 LDG.E.CONSTANT R23, desc[UR6][R14.64+0x3c] ;  /* 0x00003c060e173981 */ /* 0x000f28000c1e9900 */
[----:B------:R-:W4:Y:S04]  /*02d0*/  @!P0 LDG.E.CONSTANT R18, desc[UR6][R14.64+0x8] ;  /* 0x000008060e128981 */ /* 0x000f28000c1e9900 */
[----:B------:R-:W4:Y:S04]  /*02e0*/  @P4 LDG.E.CONSTANT R25, desc[UR6][R14.64+0x50] ;  /* 0x000050060e194981 */ /* 0x000f28000c1e9900 */
[----:B------:R-:W4:Y:S04]  /*02f0*/  @!P0 LDG.E.CONSTANT R20, desc[UR6][R14.64+0x10] ;  /* 0x000010060e148981 */ /* 0x000f28000c1e9900 */
[----:B------:R-:W4:Y:S04]  /*0300*/  @P1 LDG.E.CONSTANT R24, desc[UR6][R14.64+0x1c] ;  /* 0x00001c060e181981 */ /* 0x000f28000c1e9900 */
[----:B------:R-:W4:Y:S04]  /*0310*/  @P1 LDG.E.CONSTANT R26, desc[UR6][R14.64+0x24] ;  /* 0x000024060e1a1981 */ /* 0x000f28000c1e9900 */
[----:B------:R-:W4:Y:S01]  /*0320*/  @P6 LDG.E.CONSTANT R27, desc[UR6][R14.64+0x78] ;  /* 0x000078060e1b6981 */ /* 0x000f22000c1e9900 */
[----:B--2---:R-:W-:-:S03]  /*0330*/  @!P0 LOP3.LUT R10, R10, R17, RZ, 0x3c, !PT ;  /* 0x000000110a0a8212 */ /* 0x004fc600078e3cff */
[----:B------:R-:W2:Y:S01]  /*0340*/  @!P0 LDG.E.CONSTANT R17, desc[UR6][R14.64+0x4] ;  /* 0x000004060e118981 */ /* 0x000ea2000c1e9900 */
[----:B---3--:R-:W-:-:S03]  /*0350*/  @P1 LOP3.LUT R10, R10, R19, RZ, 0x3c, !PT ;  /* 0x000000130a0a1212 */ /* 0x008fc600078e3cff */
[----:B------:R-:W3:Y:S01]  /*0360*/  @!P0 LDG.E.CONSTANT R19, desc[UR6][R14.64+0xc] ;  /* 0x00000c060e138981 */ /* 0x000ee2000c1e9900 */
[----:B----4-:R-:W-:-:S03]  /*0370*/  @P2 LOP3.LUT R10, R10, R21, RZ, 0x3c, !PT ;  /* 0x000000150a0a2212 */ /* 0x010fc600078e3cff */
[----:B------:R-:W4:Y:S01]  /*0380*/  @P1 LDG.E.CONSTANT R21, desc[UR6][R14.64+0x18] ;  /* 0x000018060e151981 */ /* 0x000f22000c1e9900 */
[----:B------:R-:W-:-:S03]  /*0390*/  @P3 LOP3.LUT R10, R10, R23, RZ, 0x3c, !PT ;  /* 0x000000170a0a3212 */ /* 0x000fc600078e3cff */
[----:B------:R-:W4:Y:S01]  /*03a0*/  @P5 LDG.E.CONSTANT R23, desc[UR6][R14.64+0x64] ;  /* 0x000064060e175981 */ /* 0x000f22000c1e9900 */
[----:B------:R-:W-:-:S03]  /*03b0*/  @!P0 LOP3.LUT R9, R9, R18, RZ, 0x3c, !PT ;  /* 0x0000001209098212 */ /* 0x000fc600078e3cff */
[----:B------:R-:W4:Y:S01]  /*03c0*/  @P2 LDG.E.CONSTANT R18, desc[UR6][R14.64+0x30] ;  /* 0x000030060e122981 */ /* 0x000f22000c1e9900 */
[----:B------:R-:W-:-:S03]  /*03d0*/  @P4 LOP3.LUT R10, R10, R25, RZ, 0x3c, !PT ;  /* 0x000000190a0a4212 */ /* 0x000fc600078e3cff */
[----:B------:R-:W4:Y:S01]  /*03e0*/  @P3 LDG.E.CONSTANT R25, desc[UR6][R14.64+0x48] ;  /* 0x000048060e193981 */ /* 0x000f22000c1e9900 */
[----:B------:R-:W-:-:S03]  /*03f0*/  @!P0 LOP3.LUT R7, R7, R20, RZ, 0x3c, !PT ;  /* 0x0000001407078212 */ /* 0x000fc600078e3cff */
[----:B------:R-:W4:Y:S01]  /*0400*/  @P2 LDG.E.CONSTANT R20, desc[UR6][R14.64+0x38] ;  /* 0x000038060e142981 */ /* 0x000f22000c1e9900 */
[----:B------:R-:W-:-:S03]  /*0410*/  @P1 LOP3.LUT R9, R9, R24, RZ, 0x3c, !PT ;  /* 0x0000001809091212 */ /* 0x000fc600078e3cff */
[----:B------:R-:W4:Y:S01]  /*0420*/  @P3 LDG.E.CONSTANT R24, desc[UR6][R14.64+0x44] ;  /* 0x000044060e183981 */ /* 0x000f22000c1e9900 */
[----:B--2---:R-:W-:-:S03]  /*0430*/  @!P0 LOP3.LUT R8, R8, R17, RZ, 0x3c, !PT ;  /* 0x0000001108088212 */ /* 0x004fc600078e3cff */
[----:B------:R-:W2:Y:S01]  /*0440*/  @P1 LDG.E.CONSTANT R17, desc[UR6][R14.64+0x20] ;  /* 0x000020060e111981 */ /* 0x000ea2000c1e9900 */
[----:B---3--:R-:W-:-:S03]  /*0450*/  @!P0 LOP3.LUT R6, R6, R19, RZ, 0x3c, !PT ;  /* 0x0000001306068212 */ /* 0x008fc600078e3cff */
[----:B------:R-:W3:Y:S01]  /*0460*/  @P2 LDG.E.CONSTANT R19, desc[UR6][R14.64+0x2c] ;  /* 0x00002c060e132981 */ /* 0x000ee2000c1e9900 */
[----:B----4-:R-:W-:-:S03]  /*0470*/  @P1 LOP3.LUT R8, R8, R21, RZ, 0x3c, !PT ;  /* 0x0000001508081212 */ /* 0x010fc600078e3cff */
[----:B------:R-:W4:Y:S01]  /*0480*/  @P2 LDG.E.CONSTANT R21, desc[UR6][R14.64+0x34] ;  /* 0x000034060e152981 */ /* 0x000f22000c1e9900 */
[----:B------:R-:W-:-:S03]  /*0490*/  @P5 LOP3.LUT R10, R10, R23, RZ, 0x3c, !PT ;  /* 0x000000170a0a5212 */ /* 0x000fc600078e3cff */
[----:B------:R-:W4:Y:S01]  /*04a0*/  @P3 LDG.E.CONSTANT R23, desc[UR6][R14.64+0x40] ;  /* 0x000040060e173981 */ /* 0x000f22000c1e9900 */
[----:B------:R-:W-:Y:S02]  /*04b0*/  @P1 LOP3.LUT R7, R7, R26, RZ, 0x3c, !PT ;  /* 0x0000001a07071212 */ /* 0x000fe400078e3cff */
[----:B------:R-:W-:Y:S01]  /*04c0*/  @P2 LOP3.LUT R9, R9, R18, RZ, 0x3c, !PT ;  /* 0x0000001209092212 */ /* 0x000fe200078e3cff */
[----:B------:R-:W4:Y:S04]  /*04d0*/  @P5 LDG.E.CONSTANT R26, desc[UR6][R14.64+0x6c] ;  /* 0x00006c060e1a5981 */ /* 0x000f28000c1e9900 */
[----:B------:R-:W4:Y:S01]  /*04e0*/  @P3 LDG.E.CONSTANT R18, desc[UR6][R14.64+0x4c] ;  /* 0x00004c060e123981 */ /* 0x000f22000c1e9900 */
[----:B------:R-:W-:-:S03]  /*04f0*/  @P2 LOP3.LUT R7, R7, R20, RZ, 0x3c, !PT ;  /* 0x0000001407072212 */ /* 0x000fc600078e3cff */
[----:B------:R-:W4:Y:S01]  /*0500*/  @P4 LDG.E.CONSTANT R20, desc[UR6][R14.64+0x58] ;  /* 0x000058060e144981 */ /* 0x000f22000c1e9900 */
[----:B------:R-:W-:-:S03]  /*0510*/  @P3 LOP3.LUT R9, R9, R24, RZ, 0x3c, !PT ;  /* 0x0000001809093212 */ /* 0x000fc600078e3cff */
[----:B------:R-:W4:Y:S01]  /*0520*/  @P4 LDG.E.CONSTANT R24, desc[UR6][R14.64+0x60] ;  /* 0x000060060e184981 */ /* 0x000f22000c1e9900 */
[----:B--2---:R-:W-:-:S03]  /*0530*/  @P1 LOP3.LUT R6, R6, R17, RZ, 0x3c, !PT ;  /* 0x0000001106061212 */ /* 0x004fc600078e3cff */
[----:B------:R-:W2:Y:S01]  /*0540*/  @P4 LDG.E.CONSTANT R17, desc[UR6][R14.64+0x54] ;  /* 0x000054060e114981 */ /* 0x000ea2000c1e9900 */
[----:B---3--:R-:W-:-:S03]  /*0550*/  @P2 LOP3.LUT R8, R8, R19, RZ, 0x3c, !PT ;  /* 0x0000001308082212 */ /* 0x008fc600078e3cff */
[----:B------:R-:W3:Y:S01]  /*0560*/  @P4 LDG.E.CONSTANT R19, desc[UR6][R14.64+0x5c] ;  /* 0x00005c060e134981 */ /* 0x000ee2000c1e9900 */
[----:B----4-:R-:W-:-:S03]  /*0570*/  @P2 LOP3.LUT R6, R6, R21, RZ, 0x3c, !PT ;  /* 0x0000001506062212 */ /* 0x010fc600078e3cff */
[----:B------:R-:W4:Y:S01]  /*0580*/  @P5 LDG.E.CONSTANT R21, desc[UR6][R14.64+0x68] ;  /* 0x000068060e155981 */ /* 0x000f22000c1e9900 */
[----:B------:R-:W-:-:S03]  /*0590*/  @P3 LOP3.LUT R8, R8, R23, RZ, 0x3c, !PT ;  /* 0x0000001708083212 */ /* 0x000fc600078e3cff */
[----:B------:R-:W4:Y:S01]  /*05a0*/  @P5 LDG.E.CONSTANT R23, desc[UR6][R14.64+0x70] ;  /* 0x000070060e175981 */ /* 0x000f22000c1e9900 */
[----:B------:R-:W-:Y:S02]  /*05b0*/  LOP3.LUT P0, RZ, R22, 0x80, RZ, 0xc0, !PT ;  /* 0x0000008016ff7812 */ /* 0x000fe4000780c0ff */
[----:B------:R-:W-:Y:S02]  /*05c0*/  @P3 LOP3.LUT R6, R6, R25, RZ, 0x3c, !PT ;  /* 0x0000001906063212 */ /* 0x000fe400078e3cff */
[----:B------:R-:W-:Y:S02]  /*05d0*/  @P3 LOP3.LUT R7, R7, R18, RZ, 0x3c, !PT ;  /* 0x0000001207073212 */ /* 0x000fe400078e3cff */
[----:B------:R-:W4:Y:S01]  /*05e0*/  @P5 LDG.E.CONSTANT R18, desc[UR6][R14.64+0x74] ;  /* 0x000074060e125981 */ /* 0x000f22000c1e9900 */
[----:B------:R-:W-:-:S03]  /*05f0*/  @P4 LOP3.LUT R9, R9, R20, RZ, 0x3c, !PT ;  /* 0x0000001409094212 */ /* 0x000fc600078e3cff */
[----:B------:R-:W4:Y:S01]  /*0600*/  @P6 LDG.E.CONSTANT R20, desc[UR6][R14.64+0x80] ;  /* 0x000080060e146981 */ /* 0x000f22000c1e9900 */
[----:B------:R-:W-:-:S03]  /*0610*/  @P4 LOP3.LUT R7, R7, R24, RZ, 0x3c, !PT ;  /* 0x0000001807074212 */ /* 0x000fc600078e3cff */
[----:B------:R-:W4:Y:S01]  /*0620*/  @P6 LDG.E.CONSTANT R24, desc[UR6][R14.64+0x88] ;  /* 0x000088060e186981 */ /* 0x000f22000c1e9900 */
[----:B------:R-:W-:-:S03]  /*0630*/  @P5 LOP3.LUT R9, R9, R26, RZ, 0x3c, !PT ;  /* 0x0000001a09095212 */ /* 0x000fc600078e3cff */
[----:B------:R-:W4:Y:S04]  /*0640*/  @P0 LDG.E.CONSTANT R25, desc[UR6][R14.64+0x8c] ;  /* 0x00008c060e190981 */ /* 0x000f28000c1e9900 */
[----:B------:R-:W4:Y:S04]  /*0650*/  @P0 LDG.E.CONSTANT R26, desc[UR6][R14.64+0x94] ;  /* 0x000094060e1a0981 */ /* 0x000f28000c1e9900 */
        /* <DEDUP_REMOVED lines=9> */
[----:B------:R-:W-:Y:S02]  /*06f0*/  @P6 LOP3.LUT R10, R10, R27, RZ, 0x3c, !PT ;  /* 0x0000001b0a0a6212 */ /* 0x000fe400078e3cff */
[----:B------:R-:W-:Y:S02]  /*0700*/  @P5 LOP3.LUT R7, R7, R18, RZ, 0x3c, !PT ;  /* 0x0000001207075212 */ /* 0x000fe400078e3cff */
[----:B------:R-:W-:Y:S02]  /*0710*/  @P6 LOP3.LUT R9, R9, R20, RZ, 0x3c, !PT ;  /* 0x0000001409096212 */ /* 0x000fe400078e3cff */
[----:B------:R-:W-:Y:S02]  /*0720*/  @P6 LOP3.LUT R7, R7, R24, RZ, 0x3c, !PT ;  /* 0x0000001807076212 */ /* 0x000fe400078e3cff */
[----:B------:R-:W-:Y:S02]  /*0730*/  @P0 LOP3.LUT R10, R10, R25, RZ, 0x3c, !PT ;  /* 0x000000190a0a0212 */ /* 0x000fe400078e3cff */
[----:B------:R-:W-:-:S02]  /*0740*/  @P0 LOP3.LUT R9, R9, R26, RZ, 0x3c, !PT ;  /* 0x0000001a09090212 */ /* 0x000fc400078e3cff */
[----:B------:R-:W-:Y:S02]  /*0750*/  @P0 LOP3.LUT R7, R7, R28, RZ, 0x3c, !PT ;  /* 0x0000001c07070212 */ /* 0x000fe400078e3cff */
[----:B--2---:R-:W-:Y:S02]  /*0760*/  @P6 LOP3.LUT R8, R8, R17, RZ, 0x3c, !PT ;  /* 0x0000001108086212 */ /* 0x004fe400078e3cff */
[----:B---3--:R-:W-:Y:S02]  /*0770*/  @P6 LOP3.LUT R6, R6, R19, RZ, 0x3c, !PT ;  /* 0x0000001306066212 */ /* 0x008fe400078e3cff */
[----:B----4-:R-:W-:Y:S02]  /*0780*/  @P0 LOP3.LUT R8, R8, R21, RZ, 0x3c, !PT ;  /* 0x0000001508080212 */ /* 0x010fe400078e3cff */
[----:B------:R-:W-:Y:S02]  /*0790*/  @P0 LOP3.LUT R6, R6, R23, RZ, 0x3c, !PT ;  /* 0x0000001706060212 */ /* 0x000fe400078e3cff */
[----:B------:R-:W-:-:S13]  /*07a0*/  R2P PR, R22.B1, 0x7f ;  /* 0x0000007f16007804 */ /* 0x000fda0000001000 */
[----:B------:R-:W2:Y:S04]  /*07b0*/  @P0 LDG.E.CONSTANT R20, desc[UR6][R14.64+0xb0] ;  /* 0x0000b0060e140981 */ /* 0x000ea8000c1e9900 */
[----:B------:R-:W3:Y:S04]  /*07c0*/  @P0 LDG.E.CONSTANT R21, desc[UR6][R14.64+0xa0] ;  /* 0x0000a0060e150981 */ /* 0x000ee8000c1e9900 */
[----:B------:R-:W4:Y:S04]  /*07d0*/  @P0 LDG.E.CONSTANT R23, desc[UR6][R14.64+0xa4] ;  /* 0x0000a4060e170981 */ /* 0x000f28000c1e9900 */
[----:B------:R-:W4:Y:S04]  /*07e0*/  @P0 LDG.E.CONSTANT R18, desc[UR6][R14.64+0xa8] ;  /* 0x0000a8060e120981 */ /* 0x000f28000c1e9900 */
[----:B------:R-:W4:Y:S04]  /*07f0*/  @P0 LDG.E.CONSTANT R25, desc[UR6][R14.64+0xac] ;  /* 0x0000ac060e190981 */ /* 0x000f28000c1e9900 */
[----:B------:R-:W4:Y:S04]  /*0800*/  @P1 LDG.E.CONSTANT R27, desc[UR6][R14.64+0xb4] ;  /* 0x0000b4060e1b1981 */ /* 0x000f28000c1e9900 */
[----:B------:R-:W4:Y:S04]  /*0810*/  @P2 LDG.E.CONSTANT R29, desc[UR6][R14.64+0xc8] ;  /* 0x0000c8060e1d2981 */ /* 0x000f28000c1e9900 */
[----:B------:R-:W4:Y:S04]  /*0820*/  @P3 LDG.E.CONSTANT R19, desc[UR6][R14.64+0xdc] ;  /* 0x0000dc060e133981 */ /* 0x000f28000c1e9900 */
        /* <DEDUP_REMOVED lines=12> */
[----:B------:R-:W-:Y:S01]  /*08f0*/  LOP3.LUT P0, RZ, R22, 0x8000, RZ, 0xc0, !PT ;  /* 0x0000800016ff7812 */ /* 0x000fe2000780c0ff */
[----:B------:R-:W4:Y:S04]  /*0900*/  @P1 LDG.E.CONSTANT R25, desc[UR6][R14.64+0xc0] ;  /* 0x0000c0060e191981 */ /* 0x000f28000c1e9900 */
[----:B------:R-:W4:Y:S01]  /*0910*/  @P1 LDG.E.CONSTANT R22, desc[UR6][R14.64+0xc4] ;  /* 0x0000c4060e161981 */ /* 0x000f22000c1e9900 */
[----:B------:R-:W-:-:S03]  /*0920*/  @P1 LOP3.LUT R10, R10, R27, RZ, 0x3c, !PT ;  /* 0x0000001b0a0a1212 */ /* 0x000fc600078e3cff */
[----:B------:R-:W4:Y:S01]  /*0930*/  @P2 LDG.E.CONSTANT R27, desc[UR6][R14.64+0xcc] ;  /* 0x0000cc060e1b2981 */ /* 0x000f22000c1e9900 */
[----:B------:R-:W-:-:S03]  /*0940*/  @P2 LOP3.LUT R10, R10, R29, RZ, 0x3c, !PT ;  /* 0x0000001d0a0a2212 */ /* 0x000fc600078e3cff */
[----:B------:R-:W4:Y:S01]  /*0950*/  @P6 LDG.E.CONSTANT R29, desc[UR6][R14.64+0x118] ;  /* 0x000118060e1d6981 */ /* 0x000f22000c1e9900 */
[----:B------:R-:W-:-:S03]  /*0960*/  @P3 LOP3.LUT R10, R10, R19, RZ, 0x3c, !PT ;  /* 0x000000130a0a3212 */ /* 0x000fc600078e3cff */
[----:B------:R-:W4:Y:S01]  /*0970*/  @P2 LDG.E.CONSTANT R19, desc[UR6][R14.64+0xd4] ;  /* 0x0000d4060e132981 */ /* 0x000f22000c1e9900 */
[----:B------:R-:W-:-:S03]  /*0980*/  @P4 LOP3.LUT R10, R10, R17, RZ, 0x3c, !PT ;  /* 0x000000110a0a4212 */ /* 0x000fc600078e3cff */
[----:B------:R-:W4:Y:S04]  /*0990*/  @P5 LDG.E.CONSTANT R17, desc[UR6][R14.64+0x108] ;  /* 0x000108060e115981 */ /* 0x000f28000c1e9900 */
[----:B------:R-:W4:Y:S01]  /*09a0*/  @P0 LDG.E.CONSTANT R28, desc[UR6][R14.64+0x13c] ;  /* 0x00013c060e1c0981 */ /* 0x000f22000c1e9900 */
[----:B--2---:R-:W-:-:S03]  /*09b0*/  @P1 LOP3.LUT R9, R9, R20, RZ, 0x3c, !PT ;  /* 0x0000001409091212 */ /* 0x004fc600078e3cff */
[----:B------:R-:W2:Y:S01]  /*09c0*/  @P4 LDG.E.CONSTANT R20, desc[UR6][R14.64+0x100] ;  /* 0x000100060e144981 */ /* 0x000ea2000c1e9900 */
[----:B---3--:R-:W-:Y:S02]  /*09d0*/  @P5 LOP3.LUT R10, R10, R21, RZ, 0x3c, !PT ;  /* 0x000000150a0a5212 */ /* 0x008fe400078e3cff */
[----:B------:R-:W-:Y:S01]  /*09e0*/  @P2 LOP3.LUT R9, R9, R24, RZ, 0x3c, !PT ;  /* 0x0000001809092212 */ /* 0x000fe200078e3cff */
[----:B------:R-:W3:Y:S01]  /*09f0*/  @P3 LDG.E.CONSTANT R21, desc[UR6][R14.64+0xe0] ;  /* 0x0000e0060e153981 */ /* 0x000ee2000c1e9900 */
[----:B----4-:R-:W-:-:S03]  /*0a00*/  @P1 LOP3.LUT R8, R8, R23, RZ, 0x3c, !PT ;  /* 0x0000001708081212 */ /* 0x010fc600078e3cff */
[----:B------:R-:W4:Y:S04]  /*0a10*/  @P3 LDG.E.CONSTANT R24, desc[UR6][R14.64+0xec] ;  /* 0x0000ec060e183981 */ /* 0x000f28000c1e9900 */
[----:B------:R-:W2:Y:S01]  /*0a20*/  @P3 LDG.E.CONSTANT R23, desc[UR6][R14.64+0xe8] ;  /* 0x0000e8060e173981 */ /* 0x000ea2000c1e9900 */
[----:B------:R-:W-:-:S03]  /*0a30*/  @P1 LOP3.LUT R6, R6, R25, RZ, 0x3c, !PT ;  /* 0x0000001906061212 */ /* 0x000fc600078e3cff */
[----:B------:R-:W2:Y:S01]  /*0a40*/  @P4 LDG.E.CONSTANT R25, desc[UR6][R14.64+0xf4] ;  /* 0x0000f4060e194981 */ /* 0x000ea2000c1e9900 */
[----:B------:R-:W-:-:S03]  /*0a50*/  @P1 LOP3.LUT R7, R7, R22, RZ, 0x3c, !PT ;  /* 0x0000001607071212 */ /* 0x000fc600078e3cff */
[----:B------:R-:W2:Y:S01]  /*0a60*/  @P3 LDG.E.CONSTANT R22, desc[UR6][R14.64+0xe4] ;  /* 0x0000e4060e163981 */ /* 0x000ea2000c1e9900 */
[----:B------:R-:W-:Y:S02]  /*0a70*/  @P2 LOP3.LUT R8, R8, R27, RZ, 0x3c, !PT ;  /* 0x0000001b08082212 */ /* 0x000fe400078e3cff */
[----:B------:R-:W-:Y:S01]  /*0a80*/  @P2 LOP3.LUT R7, R7, R18, RZ, 0x3c, !PT ;  /* 0x0000001207072212 */ /* 0x000fe200078e3cff */
[----:B------:R-:W2:Y:S04]  /*0a90*/  @P4 LDG.E.CONSTANT R27, desc[UR6][R14.64+0xfc] ;  /* 0x0000fc060e1b4981 */ /* 0x000ea8000c1e9900 */
[----:B------:R-:W2:Y:S01]  /*0aa0*/  @P5 LDG.E.CONSTANT R18, desc[UR6][R14.64+0x10c] ;  /* 0x00010c060e125981 */ /* 0x000ea2000c1e9900 */
[----:B------:R-:W-:-:S03]  /*0ab0*/  @P2 LOP3.LUT R6, R6, R19, RZ, 0x3c, !PT ;  /* 0x0000001306062212 */ /* 0x000fc600078e3cff */
[----:B------:R-:W2:Y:S01]  /*0ac0*/  @P5 LDG.E.CONSTANT R19, desc[UR6][R14.64+0x110] ;  /* 0x000110060e135981 */ /* 0x000ea2000c1e9900 */
[----:B------:R-:W-:-:S03]  /*0ad0*/  @P6 LOP3.LUT R10, R10, R29, RZ, 0x3c, !PT ;  /* 0x0000001d0a0a6212 */ /* 0x000fc600078e3cff */
[----:B------:R-:W2:Y:S01]  /*0ae0*/  @P0 LDG.E.CONSTANT R29, desc[UR6][R14.64+0x12c] ;  /* 0x00012c060e1d0981 */ /* 0x000ea2000c1e9900 */
[----:B---3--:R-:W-:-:S03]  /*0af0*/  @P3 LOP3.LUT R8, R8, R21, RZ, 0x3c, !PT ;  /* 0x0000001508083212 */ /* 0x008fc600078e3cff */
[----:B------:R-:W3:Y:S01]  /*0b00*/  @P6 LDG.E.CONSTANT R21, desc[UR6][R14.64+0x11c] ;  /* 0x00011c060e156981 */ /* 0x000ee2000c1e9900 */
[----:B----4-:R-:W-:-:S03]  /*0b10*/  @P3 LOP3.LUT R7, R7, R24, RZ, 0x3c, !PT ;  /* 0x0000001807073212 */ /* 0x010fc600078e3cff */
[----:B------:R-:W4:Y:S01]  /*0b20*/  @P6 LDG.E.CONSTANT R24, desc[UR6][R14.64+0x128] ;  /* 0x000128060e186981 */ /* 0x000f22000c1e9900 */
[----:B--2---:R-:W-:Y:S02]  /*0b30*/  @P3 LOP3.LUT R6, R6, R23, RZ, 0x3c, !PT ;  /* 0x0000001706063212 */ /* 0x004fe400078e3cff */
[----:B------:R-:W-:Y:S01]  /*0b40*/  @P4 LOP3.LUT R7, R7, R20, RZ, 0x3c, !PT ;  /* 0x0000001407074212 */ /* 0x000fe200078e3cff */
[----:B------:R-:W2:Y:S01]  /*0b50*/  @P6 LDG.E.CONSTANT R23, desc[UR6][R14.64+0x124] ;  /* 0x000124060e176981 */ /* 0x000ea2000c1e9900 */
[----:B------:R-:W-:-:S03]  /*0b60*/  @P4 LOP3.LUT R8, R8, R25, RZ, 0x3c, !PT ;  /* 0x0000001908084212 */ /* 0x000fc600078e3cff */
[----:B------:R-:W4:Y:S01]  /*0b70*/  @P6 LDG.E.CONSTANT R20, desc[UR6][R14.64+0x120] ;  /* 0x000120060e146981 */ /* 0x000f22000c1e9900 */
[----:B------:R-:W-:-:S03]  /*0b80*/  @P3 LOP3.LUT R9, R9, R22, RZ, 0x3c, !PT ;  /* 0x0000001609093212 */ /* 0x000fc600078e3cff */
[----:B------:R-:W4:Y:S01]  /*0b90*/  @P5 LDG.E.CONSTANT R22, desc[UR6][R14.64+0x114] ;  /* 0x000114060e165981 */ /* 0x000f22000c1e9900 */
[----:B------:R-:W-:Y:S02]  /*0ba0*/  @P4 LOP3.LUT R9, R9, R26, RZ, 0x3c, !PT ;  /* 0x0000001a09094212 */ /* 0x000fe400078e3cff */
[----:B------:R-:W-:Y:S01]  /*0bb0*/  @P5 LOP3.LUT R8, R8, R17, RZ, 0x3c, !PT ;  /* 0x0000001108085212 */ /* 0x000fe200078e3cff */
[----:B------:R-:W4:Y:S04]  /*0bc0*/  @P0 LDG.E.CONSTANT R26, desc[UR6][R14.64+0x134] ;  /* 0x000134060e1a0981 */ /* 0x000f28000c1e9900 */
[----:B------:R-:W4:Y:S04]  /*0bd0*/  @P0 LDG.E.CONSTANT R17, desc[UR6][R14.64+0x130] ;  /* 0x000130060e110981 */ /* 0x000f28000c1e9900 */
[----:B------:R-:W4:Y:S01]  /*0be0*/  @P0 LDG.E.CONSTANT R25, desc[UR6][R14.64+0x138] ;  /* 0x000138060e190981 */ /* 0x000f22000c1e9900 */
[----:B------:R-:W-:Y:S01]  /*0bf0*/  UIADD3 UR4, UPT, UPT, UR4, 0x10, URZ ;  /* 0x0000001004047890 */ /* 0x000fe2000fffe0ff */
[----:B------:R-:W-:-:S03]  /*0c00*/  @P4 LOP3.LUT R6, R6, R27, RZ, 0x3c, !PT ;  /* 0x0000001b06064212 */ /* 0x000fc600078e3cff */
[----:B------:R-:W-:Y:S01]  /*0c10*/  UISETP.NE.AND UP0, UPT, UR4, 0x20, UPT ;  /* 0x000000200400788c */ /* 0x000fe2000bf05270 */
[----:B------:R-:W-:Y:S02]  /*0c20*/  @P5 LOP3.LUT R9, R9, R18, RZ, 0x3c, !PT ;  /* 0x0000001209095212 */ /* 0x000fe400078e3cff */
[----:B------:R-:W-:Y:S02]  /*0c30*/  @P5 LOP3.LUT R6, R6, R19, RZ, 0x3c, !PT ;  /* 0x0000001306065212 */ /* 0x000fe400078e3cff */
[----:B------:R-:W-:Y:S02]  /*0c40*/  @P0 LOP3.LUT R10, R10, R29, RZ, 0x3c, !PT ;  /* 0x0000001d0a0a0212 */ /* 0x000fe400078e3cff */
[----:B---3--:R-:W-:Y:S02]  /*0c50*/  @P6 LOP3.LUT R8, R8, R21, RZ, 0x3c, !PT ;  /* 0x0000001508086212 */ /* 0x008fe400078e3cff */
[----:B--2---:R-:W-:Y:S02]  /*0c60*/  @P6 LOP3.LUT R6, R6, R23, RZ, 0x3c, !PT ;  /* 0x0000001706066212 */ /* 0x004fe400078e3cff */
[----:B----4-:R-:W-:-:S02]  /*0c70*/  @P6 LOP3.LUT R9, R9, R20, RZ, 0x3c, !PT ;  /* 0x0000001409096212 */ /* 0x010fc400078e3cff */
[----:B------:R-:W-:-:S04]  /*0c80*/  @P5 LOP3.LUT R7, R7, R22, RZ, 0x3c, !PT ;  /* 0x0000001607075212 */ /* 0x000fc800078e3cff */
[----:B------:R-:W-:Y:S02]  /*0c90*/  @P6 LOP3.LUT R7, R7, R24, RZ, 0x3c, !PT ;  /* 0x0000001807076212 */ /* 0x000fe400078e3cff */
[----:B------:R-:W-:Y:S02]  /*0ca0*/  @P0 LOP3.LUT R9, R9, R26, RZ, 0x3c, !PT ;  /* 0x0000001a09090212 */ /* 0x000fe400078e3cff */
[----:B------:R-:W-:Y:S02]  /*0cb0*/  @P0 LOP3.LUT R8, R8, R17, RZ, 0x3c, !PT ;  /* 0x0000001108080212 */ /* 0x000fe400078e3cff */
[----:B------:R-:W-:Y:S02]  /*0cc0*/  @P0 LOP3.LUT R7, R7, R28, RZ, 0x3c, !PT ;  /* 0x0000001c07070212 */ /* 0x000fe400078e3cff */
[----:B------:R-:W-:Y:S01]  /*0cd0*/  @P0 LOP3.LUT R6, R6, R25, RZ, 0x3c, !PT ;  /* 0x0000001906060212 */ /* 0x000fe200078e3cff */
[----:B------:R-:W-:Y:S06]  /*0ce0*/  BRA.U UP0, `(.L_x_24) ;  /* 0xfffffff5004c7547 */ /* 0x000fec000b83ffff */
[----:B------:R-:W-:-:S05]  /*0cf0*/  VIADD R5, R5, 0x1 ;  /* 0x0000000105057836 */ /* 0x000fca0000000000 */
[----:B------:R-:W-:-:S13]  /*0d00*/  ISETP.NE.AND P0, PT, R5, 0x5, PT ;  /* 0x000000050500780c */ /* 0x000fda0003f05270 */
[----:B------:R-:W-:Y:S05]  /*0d10*/  @P0 BRA `(.L_x_25) ;  /* 0xfffffff400300947 */ /* 0x000fea000383ffff */
[----:B------:R-:W-:Y:S01]  /*0d20*/  LOP3.LUT R5, R3, 0x3, RZ, 0xc0, !PT ;  /* 0x0000000303057812 */ /* 0x000fe200078ec0ff */
[----:B------:R0:W-:Y:S03]  /*0d30*/  STL.64 [R1+0x8], R8 ;  /* 0x0000080801007387 */ /* 0x0001e60000100a00 */
[----:B------:R-:W-:Y:S01]  /*0d40*/  ISETP.NE.U32.AND P0, PT, R5, 0x1, PT ;  /* 0x000000010500780c */ /* 0x000fe20003f05070 */
[----:B------:R0:W-:Y:S03]  /*0d50*/  STL.64 [R1+0x10], R6 ;  /* 0x0000100601007387 */ /* 0x0001e60000100a00 */
[----:B------:R-:W-:Y:S01]  /*0d60*/  ISETP.NE.AND.EX P0, PT, RZ, RZ, PT, P0 ;  /* 0x000000ffff00720c */ /* 0x000fe20003f05300 */
[----:B------:R0:W-:-:S12]  /*0d70*/  STL [R1+0x4], R10 ;  /* 0x0000040a01007387 */ /* 0x0001d80000100800 */
[----:B0-----:R-:W-:Y:S05]  /*0d80*/  @!P0 BRA `(.L_x_23) ;  /* 0x0000001400e88947 */ /* 0x001fea0003800000 */
[----:B------:R-:W-:Y:S01]  /*0d90*/  IMAD.MOV.U32 R10, RZ, RZ, RZ ;  /* 0x000000ffff0a7224 */ /* 0x000fe200078e00ff */
[----:B------:R-:W-:Y:S01]  /*0da0*/  CS2R R6, SRZ ;  /* 0x0000000000067805 */ /* 0x000fe2000001ff00 */
[----:B------:R-:W-:Y:S01]  /*0db0*/  IMAD.MOV.U32 R5, RZ, RZ, RZ ;  /* 0x000000ffff057224 */ /* 0x000fe200078e00ff */
[----:B------:R-:W-:-:S07]  /*0dc0*/  CS2R R8, SRZ ;  /* 0x0000000000087805 */ /* 0x000fce000001ff00 */
.L_x_27:
[----:B------:R-:W-:-:S06]  /*0dd0*/  IMAD R11, R5, 0x4, R4 ;  /* 0x00000004050b7824 */ /* 0x000fcc00078e0204 */
[----:B------:R-:W5:Y:S01]  /*0de0*/  LDL R11, [R11+0x4] ;  /* 0x000004000b0b7983 */ /* 0x000f620000100800 */
[----:B------:R-:W-:Y:S01]  /*0df0*/  IMAD.SHL.U32 R16, R5, 0x20, RZ ;  /* 0x0000002005107824 */ /* 0x000fe200078e00ff */
[----:B------:R-:W-:-:S06]  /*0e00*/  UMOV UR4, URZ ;  /* 0x000000ff00047c82 */ /* 0x000fcc0008000000 */
.L_x_26:
        /* <DEDUP_REMOVED lines=182> */
[----:B0-----:R-:W-:Y:S05]  /*1970*/  @P0 BRA `(.L_x_23) ;  /* 0x0000000800ec0947 */ /* 0x001fea0003800000 */
[----:B------:R-:W-:Y:S01]  /*1980*/  IMAD.MOV.U32 R10, RZ, RZ, RZ ;  /* 0x000000ffff0a7224 */ /* 0x000fe200078e00ff */
[----:B------:R-:W-:Y:S01]  /*1990*/  CS2R R6, SRZ ;  /* 0x0000000000067805 */ /* 0x000fe2000001ff00 */
[----:B------:R-:W-:Y:S01]  /*19a0*/  IMAD.MOV.U32 R5, RZ, RZ, RZ ;  /* 0x000000ffff057224 */ /* 0x000fe200078e00ff */
[----:B------:R-:W-:-:S07]  /*19b0*/  CS2R R8, SRZ ;  /* 0x0000000000087805 */ /* 0x000fce000001ff00 */
.L_x_29:
[----:B------:R-:W-:-:S06]  /*19c0*/  IMAD R11, R5, 0x4, R4 ;  /* 0x00000004050b7824 */ /* 0x000fcc00078e0204 */
[----:B------:R-:W5:Y:S01]  /*19d0*/  LDL R11, [R11+0x4] ;  /* 0x000004000b0b7983 */ /* 0x000f620000100800 */
[----:B------:R-:W-:Y:S01]  /*19e0*/  IMAD.SHL.U32 R16, R5, 0x20, RZ ;  /* 0x0000002005107824 */ /* 0x000fe200078e00ff */
[----:B------:R-:W-:-:S06]  /*19f0*/  UMOV UR4, URZ ;  /* 0x000000ff00047c82 */ /* 0x000fcc0008000000 */
.L_x_28:
        /* <DEDUP_REMOVED lines=176> */
[----:B------:R0:W-:Y:S04]  /*2500*/  STL.64 [R1+0x8], R8 ;  /* 0x0000080801007387 */ /* 0x0001e80000100a00 */
[----:B------:R0:W-:Y:S04]  /*2510*/  STL.64 [R1+0x10], R6 ;  /* 0x0000100601007387 */ /* 0x0001e80000100a00 */
[----:B------:R0:W-:Y:S02]  /*2520*/  STL [R1+0x4], R10 ;  /* 0x0000040a01007387 */ /* 0x0001e40000100800 */
.L_x_23:
[----:B------:R-:W-:Y:S05]  /*2530*/  BSYNC.RECONVERGENT B0 ;  /* 0x0000000000007941 */ /* 0x000fea0003800200 */
.L_x_22:
[--C-:B------:R-:W-:Y:S01]  /*2540*/  SHF.R.U64 R3, R3, 0x2, R0.reuse ;  /* 0x0000000203037819 */ /* 0x100fe20000001200 */
[----:B------:R-:W-:Y:S01]  /*2550*/  VIADD R2, R2, 0x1 ;  /* 0x0000000102027836 */ /* 0x000fe20000000000 */
[----:B------:R-:W-:Y:S01]  /*2560*/  SHF.R.U32.HI R0, RZ, 0x2, R0 ;  /* 0x00000002ff007819 */ /* 0x000fe20000011600 */
[----:B------:R-:W-:Y:S06]  /*2570*/  BRA `(.L_x_30) ;  /* 0xffffffd800ec7947 */ /* 0x000fec000383ffff */
.L_x_31:
        /* <DEDUP_REMOVED lines=16> */
.L_x_35:


//--------------------- .nv.global.init           --------------------------
	.section	.nv.global.init,"aw",@progbits
	.align	4
.nv.global.init:
	.type		mrg32k3aM1SubSeq,@object
	.size		mrg32k3aM1SubSeq,(mrg32k3aM2SubSeq - mrg32k3aM1SubSeq)
mrg32k3aM1SubSeq:
        /*0000*/ 	.byte	0x0b, 0xcc, 0xee, 0x04, 0x73, 0x29, 0x8b, 0x6f, 0xf6, 0x53, 0x03, 0xf6, 0x23, 0xf6, 0xea, 0xda
        /* <DEDUP_REMOVED lines=125> */
	.type		mrg32k3aM2SubSeq,@object
	.size		mrg32k3aM2SubSeq,(mrg32k3aM1 - mrg32k3aM2SubSeq)
mrg32k3aM2SubSeq:
        /* <DEDUP_REMOVED lines=126> */
	.type		mrg32k3aM1,@object
	.size		mrg32k3aM1,(mrg32k3aM1Seq - mrg32k3aM1)
mrg32k3aM1:
        /* <DEDUP_REMOVED lines=144> */
	.type		mrg32k3aM1Seq,@object
	.size		mrg32k3aM1Seq,(mrg32k3aM2 - mrg32k3aM1Seq)
mrg32k3aM1Seq:
        /* <DEDUP_REMOVED lines=144> */
	.type		mrg32k3aM2,@object
	.size		mrg32k3aM2,(mrg32k3aM2Seq - mrg32k3aM2)
mrg32k3aM2:
        /* <DEDUP_REMOVED lines=144> */
	.type		mrg32k3aM2Seq,@object
	.size		mrg32k3aM2Seq,(precalc_xorwow_matrix - mrg32k3aM2Seq)
mrg32k3aM2Seq:
        /* <DEDUP_REMOVED lines=144> */
	.type		precalc_xorwow_matrix,@object
	.size		precalc_xorwow_matrix,(precalc_xorwow_offset_matrix - precalc_xorwow_matrix)
precalc_xorwow_matrix:
        /* <DEDUP_REMOVED lines=6400> */
	.type		precalc_xorwow_offset_matrix,@object
	.size		precalc_xorwow_offset_matrix,(.L_1 - precalc_xorwow_offset_matrix)
precalc_xorwow_offset_matrix:
        /* <DEDUP_REMOVED lines=6400> */
.L_1:


//--------------------- .nv.shared.reserved.0     --------------------------
	.section	.nv.shared.reserved.0,"aw",@nobits
	.weak		__nv_reservedSMEM_offset_0_alias
	.size		__nv_reservedSMEM_offset_0_alias, 0, 64
	.other		__nv_reservedSMEM_offset_0_alias,@"STO_CUDA_RESERVED_SHARED STV_DEFAULT"
__nv_reservedSMEM_offset_0_alias:
	.zero		0
	.zero		64


//--------------------- .nv.constant0._Z10my_kernel2PdP17curandStateXORWOW --------------------------
	.section	.nv.constant0._Z10my_kernel2PdP17curandStateXORWOW,"a",@progbits
	.sectionflags	@""
	.align	4
.nv.constant0._Z10my_kernel2PdP17curandStateXORWOW:
	.zero		912


//--------------------- .nv.constant0._Z10my_kernel1mP17curandStateXORWOW --------------------------
	.section	.nv.constant0._Z10my_kernel1mP17curandStateXORWOW,"a",@progbits
	.sectionflags	@""
	.align	4
.nv.constant0._Z10my_kernel1mP17curandStateXORWOW:
	.zero		912


//--------------------- .nv.constant0._Z10my_kernel0v --------------------------
	.section	.nv.constant0._Z10my_kernel0v,"a",@progbits
	.sectionflags	@""
	.align	4
.nv.constant0._Z10my_kernel0v:
	.zero		896


//--------------------- SYMBOLS --------------------------

	.type		.nv.reservedSmem.offset0,@object
	.size		.nv.reservedSmem.offset0,0x4
